//
// Generated by NVIDIA NVVM Compiler
//
// Compiler Build ID: CL-36424714
// Cuda compilation tools, release 13.0, V13.0.88
// Based on NVVM 20.0.0
//

.version 9.0
.target sm_100
.address_size 64

	// .globl	_Z13assign_labelsP5PointS0_Piii

.visible .entry _Z13assign_labelsP5PointS0_Piii(
	.param .u64 .ptr .align 1 _Z13assign_labelsP5PointS0_Piii_param_0,
	.param .u64 .ptr .align 1 _Z13assign_labelsP5PointS0_Piii_param_1,
	.param .u64 .ptr .align 1 _Z13assign_labelsP5PointS0_Piii_param_2,
	.param .u32 _Z13assign_labelsP5PointS0_Piii_param_3,
	.param .u32 _Z13assign_labelsP5PointS0_Piii_param_4
)
{
	.reg .pred 	%p<26>;
	.reg .b32 	%r<70>;
	.reg .b32 	%f<224>;
	.reg .b64 	%rd<21>;

	ld.param.u64 	%rd5, [_Z13assign_labelsP5PointS0_Piii_param_0];
	ld.param.u64 	%rd7, [_Z13assign_labelsP5PointS0_Piii_param_1];
	ld.param.u64 	%rd6, [_Z13assign_labelsP5PointS0_Piii_param_2];
	ld.param.u32 	%r25, [_Z13assign_labelsP5PointS0_Piii_param_3];
	ld.param.u32 	%r24, [_Z13assign_labelsP5PointS0_Piii_param_4];
	cvta.to.global.u64 	%rd1, %rd7;
	mov.u32 	%r26, %ctaid.x;
	mov.u32 	%r27, %ntid.x;
	mov.u32 	%r28, %tid.x;
	mad.lo.s32 	%r1, %r26, %r27, %r28;
	setp.ge.s32 	%p1, %r1, %r25;
	@%p1 bra 	$L__BB0_14;
	setp.lt.s32 	%p2, %r24, 1;
	mov.b32 	%r69, 0;
	@%p2 bra 	$L__BB0_13;
	cvta.to.global.u64 	%rd8, %rd5;
	mul.wide.s32 	%rd9, %r1, 16;
	add.s64 	%rd10, %rd8, %rd9;
	ld.global.f32 	%f1, [%rd10];
	ld.global.f32 	%f2, [%rd10+4];
	ld.global.f32 	%f3, [%rd10+8];
	ld.global.f32 	%f4, [%rd10+12];
	and.b32  	%r2, %r24, 7;
	setp.lt.u32 	%p3, %r24, 8;
	mov.f32 	%f221, 0f7F7FFFFF;
	mov.b32 	%r64, 0;
	mov.u32 	%r69, %r64;
	@%p3 bra 	$L__BB0_5;
	and.b32  	%r64, %r24, 2147483640;
	add.s64 	%rd20, %rd1, 64;
	mov.f32 	%f221, 0f7F7FFFFF;
	mov.b32 	%r58, 0;
	mov.u32 	%r69, %r58;
$L__BB0_4:
	.pragma "nounroll";
	ld.global.f32 	%f14, [%rd20+-64];
	ld.global.f32 	%f15, [%rd20+-60];
	ld.global.f32 	%f16, [%rd20+-56];
	ld.global.f32 	%f17, [%rd20+-52];
	sub.f32 	%f18, %f1, %f14;
	sub.f32 	%f19, %f2, %f15;
	sub.f32 	%f20, %f3, %f16;
	sub.f32 	%f21, %f4, %f17;
	mul.f32 	%f22, %f19, %f19;
	fma.rn.f32 	%f23, %f18, %f18, %f22;
	fma.rn.f32 	%f24, %f20, %f20, %f23;
	fma.rn.f32 	%f25, %f21, %f21, %f24;
	sqrt.rn.f32 	%f26, %f25;
	setp.lt.f32 	%p4, %f26, %f221;
	selp.f32 	%f27, %f26, %f221, %p4;
	selp.b32 	%r33, %r58, %r69, %p4;
	ld.global.f32 	%f28, [%rd20+-48];
	ld.global.f32 	%f29, [%rd20+-44];
	ld.global.f32 	%f30, [%rd20+-40];
	ld.global.f32 	%f31, [%rd20+-36];
	sub.f32 	%f32, %f1, %f28;
	sub.f32 	%f33, %f2, %f29;
	sub.f32 	%f34, %f3, %f30;
	sub.f32 	%f35, %f4, %f31;
	mul.f32 	%f36, %f33, %f33;
	fma.rn.f32 	%f37, %f32, %f32, %f36;
	fma.rn.f32 	%f38, %f34, %f34, %f37;
	fma.rn.f32 	%f39, %f35, %f35, %f38;
	sqrt.rn.f32 	%f40, %f39;
	setp.lt.f32 	%p5, %f40, %f27;
	selp.f32 	%f41, %f40, %f27, %p5;
	add.s32 	%r34, %r58, 1;
	selp.b32 	%r35, %r34, %r33, %p5;
	ld.global.f32 	%f42, [%rd20+-32];
	ld.global.f32 	%f43, [%rd20+-28];
	ld.global.f32 	%f44, [%rd20+-24];
	ld.global.f32 	%f45, [%rd20+-20];
	sub.f32 	%f46, %f1, %f42;
	sub.f32 	%f47, %f2, %f43;
	sub.f32 	%f48, %f3, %f44;
	sub.f32 	%f49, %f4, %f45;
	mul.f32 	%f50, %f47, %f47;
	fma.rn.f32 	%f51, %f46, %f46, %f50;
	fma.rn.f32 	%f52, %f48, %f48, %f51;
	fma.rn.f32 	%f53, %f49, %f49, %f52;
	sqrt.rn.f32 	%f54, %f53;
	setp.lt.f32 	%p6, %f54, %f41;
	selp.f32 	%f55, %f54, %f41, %p6;
	add.s32 	%r36, %r58, 2;
	selp.b32 	%r37, %r36, %r35, %p6;
	ld.global.f32 	%f56, [%rd20+-16];
	ld.global.f32 	%f57, [%rd20+-12];
	ld.global.f32 	%f58, [%rd20+-8];
	ld.global.f32 	%f59, [%rd20+-4];
	sub.f32 	%f60, %f1, %f56;
	sub.f32 	%f61, %f2, %f57;
	sub.f32 	%f62, %f3, %f58;
	sub.f32 	%f63, %f4, %f59;
	mul.f32 	%f64, %f61, %f61;
	fma.rn.f32 	%f65, %f60, %f60, %f64;
	fma.rn.f32 	%f66, %f62, %f62, %f65;
	fma.rn.f32 	%f67, %f63, %f63, %f66;
	sqrt.rn.f32 	%f68, %f67;
	setp.lt.f32 	%p7, %f68, %f55;
	selp.f32 	%f69, %f68, %f55, %p7;
	add.s32 	%r38, %r58, 3;
	selp.b32 	%r39, %r38, %r37, %p7;
	ld.global.f32 	%f70, [%rd20];
	ld.global.f32 	%f71, [%rd20+4];
	ld.global.f32 	%f72, [%rd20+8];
	ld.global.f32 	%f73, [%rd20+12];
	sub.f32 	%f74, %f1, %f70;
	sub.f32 	%f75, %f2, %f71;
	sub.f32 	%f76, %f3, %f72;
	sub.f32 	%f77, %f4, %f73;
	mul.f32 	%f78, %f75, %f75;
	fma.rn.f32 	%f79, %f74, %f74, %f78;
	fma.rn.f32 	%f80, %f76, %f76, %f79;
	fma.rn.f32 	%f81, %f77, %f77, %f80;
	sqrt.rn.f32 	%f82, %f81;
	setp.lt.f32 	%p8, %f82, %f69;
	selp.f32 	%f83, %f82, %f69, %p8;
	add.s32 	%r40, %r58, 4;
	selp.b32 	%r41, %r40, %r39, %p8;
	ld.global.f32 	%f84, [%rd20+16];
	ld.global.f32 	%f85, [%rd20+20];
	ld.global.f32 	%f86, [%rd20+24];
	ld.global.f32 	%f87, [%rd20+28];
	sub.f32 	%f88, %f1, %f84;
	sub.f32 	%f89, %f2, %f85;
	sub.f32 	%f90, %f3, %f86;
	sub.f32 	%f91, %f4, %f87;
	mul.f32 	%f92, %f89, %f89;
	fma.rn.f32 	%f93, %f88, %f88, %f92;
	fma.rn.f32 	%f94, %f90, %f90, %f93;
	fma.rn.f32 	%f95, %f91, %f91, %f94;
	sqrt.rn.f32 	%f96, %f95;
	setp.lt.f32 	%p9, %f96, %f83;
	selp.f32 	%f97, %f96, %f83, %p9;
	add.s32 	%r42, %r58, 5;
	selp.b32 	%r43, %r42, %r41, %p9;
	ld.global.f32 	%f98, [%rd20+32];
	ld.global.f32 	%f99, [%rd20+36];
	ld.global.f32 	%f100, [%rd20+40];
	ld.global.f32 	%f101, [%rd20+44];
	sub.f32 	%f102, %f1, %f98;
	sub.f32 	%f103, %f2, %f99;
	sub.f32 	%f104, %f3, %f100;
	sub.f32 	%f105, %f4, %f101;
	mul.f32 	%f106, %f103, %f103;
	fma.rn.f32 	%f107, %f102, %f102, %f106;
	fma.rn.f32 	%f108, %f104, %f104, %f107;
	fma.rn.f32 	%f109, %f105, %f105, %f108;
	sqrt.rn.f32 	%f110, %f109;
	setp.lt.f32 	%p10, %f110, %f97;
	selp.f32 	%f111, %f110, %f97, %p10;
	add.s32 	%r44, %r58, 6;
	selp.b32 	%r45, %r44, %r43, %p10;
	ld.global.f32 	%f112, [%rd20+48];
	ld.global.f32 	%f113, [%rd20+52];
	ld.global.f32 	%f114, [%rd20+56];
	ld.global.f32 	%f115, [%rd20+60];
	sub.f32 	%f116, %f1, %f112;
	sub.f32 	%f117, %f2, %f113;
	sub.f32 	%f118, %f3, %f114;
	sub.f32 	%f119, %f4, %f115;
	mul.f32 	%f120, %f117, %f117;
	fma.rn.f32 	%f121, %f116, %f116, %f120;
	fma.rn.f32 	%f122, %f118, %f118, %f121;
	fma.rn.f32 	%f123, %f119, %f119, %f122;
	sqrt.rn.f32 	%f124, %f123;
	setp.lt.f32 	%p11, %f124, %f111;
	selp.f32 	%f221, %f124, %f111, %p11;
	add.s32 	%r46, %r58, 7;
	selp.b32 	%r69, %r46, %r45, %p11;
	add.s64 	%rd20, %rd20, 128;
	add.s32 	%r58, %r58, 8;
	setp.ne.s32 	%p12, %r58, %r64;
	@%p12 bra 	$L__BB0_4;
$L__BB0_5:
	setp.eq.s32 	%p13, %r2, 0;
	@%p13 bra 	$L__BB0_13;
	and.b32  	%r11, %r24, 3;
	setp.lt.u32 	%p14, %r2, 4;
	@%p14 bra 	$L__BB0_8;
	mul.wide.u32 	%rd11, %r64, 16;
	add.s64 	%rd12, %rd1, %rd11;
	ld.global.f32 	%f125, [%rd12];
	ld.global.f32 	%f126, [%rd12+4];
	ld.global.f32 	%f127, [%rd12+8];
	ld.global.f32 	%f128, [%rd12+12];
	sub.f32 	%f129, %f1, %f125;
	sub.f32 	%f130, %f2, %f126;
	sub.f32 	%f131, %f3, %f127;
	sub.f32 	%f132, %f4, %f128;
	mul.f32 	%f133, %f130, %f130;
	fma.rn.f32 	%f134, %f129, %f129, %f133;
	fma.rn.f32 	%f135, %f131, %f131, %f134;
	fma.rn.f32 	%f136, %f132, %f132, %f135;
	sqrt.rn.f32 	%f137, %f136;
	setp.lt.f32 	%p15, %f137, %f221;
	selp.f32 	%f138, %f137, %f221, %p15;
	selp.b32 	%r48, %r64, %r69, %p15;
	add.s32 	%r49, %r64, 1;
	ld.global.f32 	%f139, [%rd12+16];
	ld.global.f32 	%f140, [%rd12+20];
	ld.global.f32 	%f141, [%rd12+24];
	ld.global.f32 	%f142, [%rd12+28];
	sub.f32 	%f143, %f1, %f139;
	sub.f32 	%f144, %f2, %f140;
	sub.f32 	%f145, %f3, %f141;
	sub.f32 	%f146, %f4, %f142;
	mul.f32 	%f147, %f144, %f144;
	fma.rn.f32 	%f148, %f143, %f143, %f147;
	fma.rn.f32 	%f149, %f145, %f145, %f148;
	fma.rn.f32 	%f150, %f146, %f146, %f149;
	sqrt.rn.f32 	%f151, %f150;
	setp.lt.f32 	%p16, %f151, %f138;
	selp.f32 	%f152, %f151, %f138, %p16;
	selp.b32 	%r50, %r49, %r48, %p16;
	add.s32 	%r51, %r64, 2;
	ld.global.f32 	%f153, [%rd12+32];
	ld.global.f32 	%f154, [%rd12+36];
	ld.global.f32 	%f155, [%rd12+40];
	ld.global.f32 	%f156, [%rd12+44];
	sub.f32 	%f157, %f1, %f153;
	sub.f32 	%f158, %f2, %f154;
	sub.f32 	%f159, %f3, %f155;
	sub.f32 	%f160, %f4, %f156;
	mul.f32 	%f161, %f158, %f158;
	fma.rn.f32 	%f162, %f157, %f157, %f161;
	fma.rn.f32 	%f163, %f159, %f159, %f162;
	fma.rn.f32 	%f164, %f160, %f160, %f163;
	sqrt.rn.f32 	%f165, %f164;
	setp.lt.f32 	%p17, %f165, %f152;
	selp.f32 	%f166, %f165, %f152, %p17;
	selp.b32 	%r52, %r51, %r50, %p17;
	add.s32 	%r53, %r64, 3;
	ld.global.f32 	%f167, [%rd12+48];
	ld.global.f32 	%f168, [%rd12+52];
	ld.global.f32 	%f169, [%rd12+56];
	ld.global.f32 	%f170, [%rd12+60];
	sub.f32 	%f171, %f1, %f167;
	sub.f32 	%f172, %f2, %f168;
	sub.f32 	%f173, %f3, %f169;
	sub.f32 	%f174, %f4, %f170;
	mul.f32 	%f175, %f172, %f172;
	fma.rn.f32 	%f176, %f171, %f171, %f175;
	fma.rn.f32 	%f177, %f173, %f173, %f176;
	fma.rn.f32 	%f178, %f174, %f174, %f177;
	sqrt.rn.f32 	%f179, %f178;
	setp.lt.f32 	%p18, %f179, %f166;
	selp.f32 	%f221, %f179, %f166, %p18;
	selp.b32 	%r69, %r53, %r52, %p18;
	add.s32 	%r64, %r64, 4;
$L__BB0_8:
	setp.eq.s32 	%p19, %r11, 0;
	@%p19 bra 	$L__BB0_13;
	setp.eq.s32 	%p20, %r11, 1;
	@%p20 bra 	$L__BB0_11;
	mul.wide.u32 	%rd13, %r64, 16;
	add.s64 	%rd14, %rd1, %rd13;
	ld.global.f32 	%f180, [%rd14];
	ld.global.f32 	%f181, [%rd14+4];
	ld.global.f32 	%f182, [%rd14+8];
	ld.global.f32 	%f183, [%rd14+12];
	sub.f32 	%f184, %f1, %f180;
	sub.f32 	%f185, %f2, %f181;
	sub.f32 	%f186, %f3, %f182;
	sub.f32 	%f187, %f4, %f183;
	mul.f32 	%f188, %f185, %f185;
	fma.rn.f32 	%f189, %f184, %f184, %f188;
	fma.rn.f32 	%f190, %f186, %f186, %f189;
	fma.rn.f32 	%f191, %f187, %f187, %f190;
	sqrt.rn.f32 	%f192, %f191;
	setp.lt.f32 	%p21, %f192, %f221;
	selp.f32 	%f193, %f192, %f221, %p21;
	selp.b32 	%r55, %r64, %r69, %p21;
	add.s32 	%r56, %r64, 1;
	ld.global.f32 	%f194, [%rd14+16];
	ld.global.f32 	%f195, [%rd14+20];
	ld.global.f32 	%f196, [%rd14+24];
	ld.global.f32 	%f197, [%rd14+28];
	sub.f32 	%f198, %f1, %f194;
	sub.f32 	%f199, %f2, %f195;
	sub.f32 	%f200, %f3, %f196;
	sub.f32 	%f201, %f4, %f197;
	mul.f32 	%f202, %f199, %f199;
	fma.rn.f32 	%f203, %f198, %f198, %f202;
	fma.rn.f32 	%f204, %f200, %f200, %f203;
	fma.rn.f32 	%f205, %f201, %f201, %f204;
	sqrt.rn.f32 	%f206, %f205;
	setp.lt.f32 	%p22, %f206, %f193;
	selp.f32 	%f221, %f206, %f193, %p22;
	selp.b32 	%r69, %r56, %r55, %p22;
	add.s32 	%r64, %r64, 2;
$L__BB0_11:
	and.b32  	%r57, %r24, 1;
	setp.eq.b32 	%p23, %r57, 1;
	not.pred 	%p24, %p23;
	@%p24 bra 	$L__BB0_13;
	mul.wide.u32 	%rd15, %r64, 16;
	add.s64 	%rd16, %rd1, %rd15;
	ld.global.f32 	%f207, [%rd16];
	ld.global.f32 	%f208, [%rd16+4];
	ld.global.f32 	%f209, [%rd16+8];
	ld.global.f32 	%f210, [%rd16+12];
	sub.f32 	%f211, %f1, %f207;
	sub.f32 	%f212, %f2, %f208;
	sub.f32 	%f213, %f3, %f209;
	sub.f32 	%f214, %f4, %f210;
	mul.f32 	%f215, %f212, %f212;
	fma.rn.f32 	%f216, %f211, %f211, %f215;
	fma.rn.f32 	%f217, %f213, %f213, %f216;
	fma.rn.f32 	%f218, %f214, %f214, %f217;
	sqrt.rn.f32 	%f219, %f218;
	setp.lt.f32 	%p25, %f219, %f221;
	selp.b32 	%r69, %r64, %r69, %p25;
$L__BB0_13:
	cvta.to.global.u64 	%rd17, %rd6;
	mul.wide.s32 	%rd18, %r1, 4;
	add.s64 	%rd19, %rd17, %rd18;
	st.global.u32 	[%rd19], %r69;
$L__BB0_14:
	ret;

}
	// .globl	_Z24compute_centroids_kernelP5PointPiS0_S1_i
.visible .entry _Z24compute_centroids_kernelP5PointPiS0_S1_i(
	.param .u64 .ptr .align 1 _Z24compute_centroids_kernelP5PointPiS0_S1_i_param_0,
	.param .u64 .ptr .align 1 _Z24compute_centroids_kernelP5PointPiS0_S1_i_param_1,
	.param .u64 .ptr .align 1 _Z24compute_centroids_kernelP5PointPiS0_S1_i_param_2,
	.param .u64 .ptr .align 1 _Z24compute_centroids_kernelP5PointPiS0_S1_i_param_3,
	.param .u32 _Z24compute_centroids_kernelP5PointPiS0_S1_i_param_4
)
{
	.reg .pred 	%p<2>;
	.reg .b32 	%r<8>;
	.reg .b32 	%f<9>;
	.reg .b64 	%rd<17>;

	ld.param.u64 	%rd1, [_Z24compute_centroids_kernelP5PointPiS0_S1_i_param_0];
	ld.param.u64 	%rd2, [_Z24compute_centroids_kernelP5PointPiS0_S1_i_param_1];
	ld.param.u64 	%rd3, [_Z24compute_centroids_kernelP5PointPiS0_S1_i_param_2];
	ld.param.u64 	%rd4, [_Z24compute_centroids_kernelP5PointPiS0_S1_i_param_3];
	ld.param.u32 	%r2, [_Z24compute_centroids_kernelP5PointPiS0_S1_i_param_4];
	mov.u32 	%r3, %ctaid.x;
	mov.u32 	%r4, %ntid.x;
	mov.u32 	%r5, %tid.x;
	mad.lo.s32 	%r1, %r3, %r4, %r5;
	setp.ge.s32 	%p1, %r1, %r2;
	@%p1 bra 	$L__BB1_2;
	cvta.to.global.u64 	%rd5, %rd2;
	cvta.to.global.u64 	%rd6, %rd1;
	cvta.to.global.u64 	%rd7, %rd3;
	cvta.to.global.u64 	%rd8, %rd4;
	mul.wide.s32 	%rd9, %r1, 4;
	add.s64 	%rd10, %rd5, %rd9;
	ld.global.u32 	%r6, [%rd10];
	mul.wide.s32 	%rd11, %r6, 16;
	add.s64 	%rd12, %rd7, %rd11;
	mul.wide.s32 	%rd13, %r1, 16;
	add.s64 	%rd14, %rd6, %rd13;
	ld.global.f32 	%f1, [%rd14];
	atom.global.add.f32 	%f2, [%rd12], %f1;
	ld.global.f32 	%f3, [%rd14+4];
	atom.global.add.f32 	%f4, [%rd12+4], %f3;
	ld.global.f32 	%f5, [%rd14+8];
	atom.global.add.f32 	%f6, [%rd12+8], %f5;
	ld.global.f32 	%f7, [%rd14+12];
	atom.global.add.f32 	%f8, [%rd12+12], %f7;
	mul.wide.s32 	%rd15, %r6, 4;
	add.s64 	%rd16, %rd8, %rd15;
	atom.global.add.u32 	%r7, [%rd16], 1;
$L__BB1_2:
	ret;

}
	// .globl	_Z23update_centroids_kernelP5PointS0_S0_Pifi
.visible .entry _Z23update_centroids_kernelP5PointS0_S0_Pifi(
	.param .u64 .ptr .align 1 _Z23update_centroids_kernelP5PointS0_S0_Pifi_param_0,
	.param .u64 .ptr .align 1 _Z23update_centroids_kernelP5PointS0_S0_Pifi_param_1,
	.param .u64 .ptr .align 1 _Z23update_centroids_kernelP5PointS0_S0_Pifi_param_2,
	.param .u64 .ptr .align 1 _Z23update_centroids_kernelP5PointS0_S0_Pifi_param_3,
	.param .f32 _Z23update_centroids_kernelP5PointS0_S0_Pifi_param_4,
	.param .u32 _Z23update_centroids_kernelP5PointS0_S0_Pifi_param_5
)
{
	.reg .pred 	%p<3>;
	.reg .b32 	%r<7>;
	.reg .b32 	%f<37>;
	.reg .b64 	%rd<17>;

	ld.param.u64 	%rd2, [_Z23update_centroids_kernelP5PointS0_S0_Pifi_param_0];
	ld.param.u64 	%rd3, [_Z23update_centroids_kernelP5PointS0_S0_Pifi_param_1];
	ld.param.u64 	%rd4, [_Z23update_centroids_kernelP5PointS0_S0_Pifi_param_2];
	ld.param.u64 	%rd5, [_Z23update_centroids_kernelP5PointS0_S0_Pifi_param_3];
	ld.param.f32 	%f13, [_Z23update_centroids_kernelP5PointS0_S0_Pifi_param_4];
	ld.param.u32 	%r3, [_Z23update_centroids_kernelP5PointS0_S0_Pifi_param_5];
	mov.u32 	%r4, %ctaid.x;
	mov.u32 	%r5, %ntid.x;
	mov.u32 	%r6, %tid.x;
	mad.lo.s32 	%r1, %r4, %r5, %r6;
	setp.ge.s32 	%p1, %r1, %r3;
	@%p1 bra 	$L__BB2_4;
	cvta.to.global.u64 	%rd6, %rd2;
	cvta.to.global.u64 	%rd7, %rd5;
	mul.wide.s32 	%rd8, %r1, 16;
	add.s64 	%rd1, %rd6, %rd8;
	ld.global.f32 	%f36, [%rd1];
	ld.global.f32 	%f35, [%rd1+4];
	ld.global.f32 	%f34, [%rd1+8];
	ld.global.f32 	%f33, [%rd1+12];
	mul.wide.s32 	%rd9, %r1, 4;
	add.s64 	%rd10, %rd7, %rd9;
	ld.global.u32 	%r2, [%rd10];
	setp.lt.s32 	%p2, %r2, 1;
	@%p2 bra 	$L__BB2_3;
	cvta.to.global.u64 	%rd11, %rd4;
	add.s64 	%rd13, %rd11, %rd8;
	ld.global.f32 	%f14, [%rd13];
	cvt.rn.f32.u32 	%f15, %r2;
	div.rn.f32 	%f36, %f14, %f15;
	ld.global.f32 	%f16, [%rd13+4];
	div.rn.f32 	%f35, %f16, %f15;
	ld.global.f32 	%f17, [%rd13+8];
	div.rn.f32 	%f34, %f17, %f15;
	ld.global.f32 	%f18, [%rd13+12];
	div.rn.f32 	%f33, %f18, %f15;
$L__BB2_3:
	cvta.to.global.u64 	%rd14, %rd3;
	add.s64 	%rd16, %rd14, %rd8;
	ld.global.f32 	%f19, [%rd16];
	mul.f32 	%f20, %f13, %f19;
	mov.f32 	%f21, 0f3F800000;
	sub.f32 	%f22, %f21, %f13;
	fma.rn.f32 	%f23, %f22, %f36, %f20;
	st.global.f32 	[%rd1], %f23;
	ld.global.f32 	%f24, [%rd16+4];
	mul.f32 	%f25, %f13, %f24;
	fma.rn.f32 	%f26, %f22, %f35, %f25;
	st.global.f32 	[%rd1+4], %f26;
	ld.global.f32 	%f27, [%rd16+8];
	mul.f32 	%f28, %f13, %f27;
	fma.rn.f32 	%f29, %f22, %f34, %f28;
	st.global.f32 	[%rd1+8], %f29;
	ld.global.f32 	%f30, [%rd16+12];
	mul.f32 	%f31, %f13, %f30;
	fma.rn.f32 	%f32, %f22, %f33, %f31;
	st.global.f32 	[%rd1+12], %f32;
$L__BB2_4:
	ret;

}
	// .globl	_Z22apply_repulsion_kernelP5Pointif
.visible .entry _Z22apply_repulsion_kernelP5Pointif(
	.param .u64 .ptr .align 1 _Z22apply_repulsion_kernelP5Pointif_param_0,
	.param .u32 _Z22apply_repulsion_kernelP5Pointif_param_1,
	.param .f32 _Z22apply_repulsion_kernelP5Pointif_param_2
)
{
	.reg .pred 	%p<14>;
	.reg .b32 	%r<47>;
	.reg .b32 	%f<260>;
	.reg .b64 	%rd<33>;

	ld.param.u64 	%rd16, [_Z22apply_repulsion_kernelP5Pointif_param_0];
	ld.param.u32 	%r27, [_Z22apply_repulsion_kernelP5Pointif_param_1];
	ld.param.f32 	%f49, [_Z22apply_repulsion_kernelP5Pointif_param_2];
	cvta.to.global.u64 	%rd1, %rd16;
	mov.u32 	%r28, %ctaid.x;
	mov.u32 	%r29, %ntid.x;
	mov.u32 	%r30, %tid.x;
	mad.lo.s32 	%r1, %r28, %r29, %r30;
	setp.ge.s32 	%p1, %r1, %r27;
	@%p1 bra 	$L__BB3_19;
	setp.lt.s32 	%p2, %r1, 1;
	mov.b32 	%r41, 0;
	@%p2 bra 	$L__BB3_8;
	mul.wide.u32 	%rd17, %r1, 16;
	add.s64 	%rd2, %rd1, %rd17;
	min.s32 	%r34, %r1, %r27;
	ld.global.f32 	%f243, [%rd2];
	ld.global.f32 	%f242, [%rd2+4];
	ld.global.f32 	%f241, [%rd2+8];
	ld.global.f32 	%f240, [%rd2+12];
	max.s32 	%r2, %r34, 1;
	and.b32  	%r3, %r2, 3;
	setp.lt.s32 	%p3, %r34, 4;
	mov.b32 	%r41, 0;
	@%p3 bra 	$L__BB3_5;
	and.b32  	%r41, %r2, 2147483644;
	neg.s32 	%r37, %r41;
	add.s64 	%rd29, %rd1, 32;
$L__BB3_4:
	ld.global.f32 	%f50, [%rd29+-32];
	sub.f32 	%f51, %f243, %f50;
	ld.global.f32 	%f52, [%rd29+-28];
	sub.f32 	%f53, %f242, %f52;
	ld.global.f32 	%f54, [%rd29+-24];
	sub.f32 	%f55, %f241, %f54;
	ld.global.f32 	%f56, [%rd29+-20];
	sub.f32 	%f57, %f240, %f56;
	mul.f32 	%f58, %f53, %f53;
	fma.rn.f32 	%f59, %f51, %f51, %f58;
	fma.rn.f32 	%f60, %f55, %f55, %f59;
	fma.rn.f32 	%f61, %f57, %f57, %f60;
	add.f32 	%f62, %f61, 0f358637BD;
	div.rn.f32 	%f63, %f49, %f62;
	fma.rn.f32 	%f64, %f51, %f63, %f243;
	st.global.f32 	[%rd2], %f64;
	fma.rn.f32 	%f65, %f53, %f63, %f242;
	st.global.f32 	[%rd2+4], %f65;
	fma.rn.f32 	%f66, %f55, %f63, %f241;
	st.global.f32 	[%rd2+8], %f66;
	fma.rn.f32 	%f67, %f57, %f63, %f240;
	st.global.f32 	[%rd2+12], %f67;
	ld.global.f32 	%f68, [%rd29+-16];
	sub.f32 	%f69, %f64, %f68;
	ld.global.f32 	%f70, [%rd29+-12];
	sub.f32 	%f71, %f65, %f70;
	ld.global.f32 	%f72, [%rd29+-8];
	sub.f32 	%f73, %f66, %f72;
	ld.global.f32 	%f74, [%rd29+-4];
	sub.f32 	%f75, %f67, %f74;
	mul.f32 	%f76, %f71, %f71;
	fma.rn.f32 	%f77, %f69, %f69, %f76;
	fma.rn.f32 	%f78, %f73, %f73, %f77;
	fma.rn.f32 	%f79, %f75, %f75, %f78;
	add.f32 	%f80, %f79, 0f358637BD;
	div.rn.f32 	%f81, %f49, %f80;
	fma.rn.f32 	%f82, %f69, %f81, %f64;
	st.global.f32 	[%rd2], %f82;
	fma.rn.f32 	%f83, %f71, %f81, %f65;
	st.global.f32 	[%rd2+4], %f83;
	fma.rn.f32 	%f84, %f73, %f81, %f66;
	st.global.f32 	[%rd2+8], %f84;
	fma.rn.f32 	%f85, %f75, %f81, %f67;
	st.global.f32 	[%rd2+12], %f85;
	ld.global.f32 	%f86, [%rd29];
	sub.f32 	%f87, %f82, %f86;
	ld.global.f32 	%f88, [%rd29+4];
	sub.f32 	%f89, %f83, %f88;
	ld.global.f32 	%f90, [%rd29+8];
	sub.f32 	%f91, %f84, %f90;
	ld.global.f32 	%f92, [%rd29+12];
	sub.f32 	%f93, %f85, %f92;
	mul.f32 	%f94, %f89, %f89;
	fma.rn.f32 	%f95, %f87, %f87, %f94;
	fma.rn.f32 	%f96, %f91, %f91, %f95;
	fma.rn.f32 	%f97, %f93, %f93, %f96;
	add.f32 	%f98, %f97, 0f358637BD;
	div.rn.f32 	%f99, %f49, %f98;
	fma.rn.f32 	%f100, %f87, %f99, %f82;
	st.global.f32 	[%rd2], %f100;
	fma.rn.f32 	%f101, %f89, %f99, %f83;
	st.global.f32 	[%rd2+4], %f101;
	fma.rn.f32 	%f102, %f91, %f99, %f84;
	st.global.f32 	[%rd2+8], %f102;
	fma.rn.f32 	%f103, %f93, %f99, %f85;
	st.global.f32 	[%rd2+12], %f103;
	ld.global.f32 	%f104, [%rd29+16];
	sub.f32 	%f105, %f100, %f104;
	ld.global.f32 	%f106, [%rd29+20];
	sub.f32 	%f107, %f101, %f106;
	ld.global.f32 	%f108, [%rd29+24];
	sub.f32 	%f109, %f102, %f108;
	ld.global.f32 	%f110, [%rd29+28];
	sub.f32 	%f111, %f103, %f110;
	mul.f32 	%f112, %f107, %f107;
	fma.rn.f32 	%f113, %f105, %f105, %f112;
	fma.rn.f32 	%f114, %f109, %f109, %f113;
	fma.rn.f32 	%f115, %f111, %f111, %f114;
	add.f32 	%f116, %f115, 0f358637BD;
	div.rn.f32 	%f117, %f49, %f116;
	fma.rn.f32 	%f243, %f105, %f117, %f100;
	st.global.f32 	[%rd2], %f243;
	fma.rn.f32 	%f242, %f107, %f117, %f101;
	st.global.f32 	[%rd2+4], %f242;
	fma.rn.f32 	%f241, %f109, %f117, %f102;
	st.global.f32 	[%rd2+8], %f241;
	fma.rn.f32 	%f240, %f111, %f117, %f103;
	st.global.f32 	[%rd2+12], %f240;
	add.s32 	%r37, %r37, 4;
	add.s64 	%rd29, %rd29, 64;
	setp.ne.s32 	%p4, %r37, 0;
	@%p4 bra 	$L__BB3_4;
$L__BB3_5:
	setp.eq.s32 	%p5, %r3, 0;
	@%p5 bra 	$L__BB3_8;
	mul.wide.u32 	%rd18, %r41, 16;
	add.s64 	%rd19, %rd18, %rd1;
	add.s64 	%rd30, %rd19, 8;
	neg.s32 	%r40, %r3;
	add.s32 	%r41, %r41, %r3;
$L__BB3_7:
	.pragma "nounroll";
	ld.global.f32 	%f118, [%rd30+-8];
	sub.f32 	%f119, %f243, %f118;
	ld.global.f32 	%f120, [%rd30+-4];
	sub.f32 	%f121, %f242, %f120;
	ld.global.f32 	%f122, [%rd30];
	sub.f32 	%f123, %f241, %f122;
	ld.global.f32 	%f124, [%rd30+4];
	sub.f32 	%f125, %f240, %f124;
	mul.f32 	%f126, %f121, %f121;
	fma.rn.f32 	%f127, %f119, %f119, %f126;
	fma.rn.f32 	%f128, %f123, %f123, %f127;
	fma.rn.f32 	%f129, %f125, %f125, %f128;
	add.f32 	%f130, %f129, 0f358637BD;
	div.rn.f32 	%f131, %f49, %f130;
	fma.rn.f32 	%f243, %f119, %f131, %f243;
	st.global.f32 	[%rd2], %f243;
	fma.rn.f32 	%f242, %f121, %f131, %f242;
	st.global.f32 	[%rd2+4], %f242;
	fma.rn.f32 	%f241, %f123, %f131, %f241;
	st.global.f32 	[%rd2+8], %f241;
	fma.rn.f32 	%f240, %f125, %f131, %f240;
	st.global.f32 	[%rd2+12], %f240;
	add.s64 	%rd30, %rd30, 16;
	add.s32 	%r40, %r40, 1;
	setp.ne.s32 	%p6, %r40, 0;
	@%p6 bra 	$L__BB3_7;
$L__BB3_8:
	setp.ge.s32 	%p7, %r41, %r27;
	@%p7 bra 	$L__BB3_12;
	setp.eq.s32 	%p8, %r1, %r41;
	@%p8 bra 	$L__BB3_11;
	mul.wide.s32 	%rd20, %r1, 16;
	add.s64 	%rd21, %rd1, %rd20;
	ld.global.f32 	%f132, [%rd21];
	mul.wide.u32 	%rd22, %r41, 16;
	add.s64 	%rd23, %rd1, %rd22;
	ld.global.f32 	%f133, [%rd23];
	sub.f32 	%f134, %f132, %f133;
	ld.global.f32 	%f135, [%rd21+4];
	ld.global.f32 	%f136, [%rd23+4];
	sub.f32 	%f137, %f135, %f136;
	ld.global.f32 	%f138, [%rd21+8];
	ld.global.f32 	%f139, [%rd23+8];
	sub.f32 	%f140, %f138, %f139;
	ld.global.f32 	%f141, [%rd21+12];
	ld.global.f32 	%f142, [%rd23+12];
	sub.f32 	%f143, %f141, %f142;
	mul.f32 	%f144, %f137, %f137;
	fma.rn.f32 	%f145, %f134, %f134, %f144;
	fma.rn.f32 	%f146, %f140, %f140, %f145;
	fma.rn.f32 	%f147, %f143, %f143, %f146;
	add.f32 	%f148, %f147, 0f358637BD;
	div.rn.f32 	%f149, %f49, %f148;
	fma.rn.f32 	%f150, %f134, %f149, %f132;
	st.global.f32 	[%rd21], %f150;
	fma.rn.f32 	%f151, %f137, %f149, %f135;
	st.global.f32 	[%rd21+4], %f151;
	fma.rn.f32 	%f152, %f140, %f149, %f138;
	st.global.f32 	[%rd21+8], %f152;
	fma.rn.f32 	%f153, %f143, %f149, %f141;
	st.global.f32 	[%rd21+12], %f153;
$L__BB3_11:
	add.s32 	%r41, %r41, 1;
$L__BB3_12:
	setp.ge.s32 	%p9, %r41, %r27;
	@%p9 bra 	$L__BB3_19;
	mul.wide.s32 	%rd24, %r1, 16;
	add.s64 	%rd9, %rd1, %rd24;
	ld.global.f32 	%f255, [%rd9];
	ld.global.f32 	%f254, [%rd9+4];
	ld.global.f32 	%f253, [%rd9+8];
	ld.global.f32 	%f252, [%rd9+12];
	sub.s32 	%r35, %r27, %r41;
	and.b32  	%r17, %r35, 3;
	setp.eq.s32 	%p10, %r17, 0;
	mov.u32 	%r45, %r41;
	@%p10 bra 	$L__BB3_16;
	mul.wide.u32 	%rd25, %r41, 16;
	add.s64 	%rd26, %rd25, %rd1;
	add.s64 	%rd31, %rd26, 8;
	neg.s32 	%r43, %r17;
	mov.u32 	%r45, %r41;
$L__BB3_15:
	.pragma "nounroll";
	ld.global.f32 	%f154, [%rd31+-8];
	sub.f32 	%f155, %f255, %f154;
	ld.global.f32 	%f156, [%rd31+-4];
	sub.f32 	%f157, %f254, %f156;
	ld.global.f32 	%f158, [%rd31];
	sub.f32 	%f159, %f253, %f158;
	ld.global.f32 	%f160, [%rd31+4];
	sub.f32 	%f161, %f252, %f160;
	mul.f32 	%f162, %f157, %f157;
	fma.rn.f32 	%f163, %f155, %f155, %f162;
	fma.rn.f32 	%f164, %f159, %f159, %f163;
	fma.rn.f32 	%f165, %f161, %f161, %f164;
	add.f32 	%f166, %f165, 0f358637BD;
	div.rn.f32 	%f167, %f49, %f166;
	fma.rn.f32 	%f255, %f155, %f167, %f255;
	st.global.f32 	[%rd9], %f255;
	fma.rn.f32 	%f254, %f157, %f167, %f254;
	st.global.f32 	[%rd9+4], %f254;
	fma.rn.f32 	%f253, %f159, %f167, %f253;
	st.global.f32 	[%rd9+8], %f253;
	fma.rn.f32 	%f252, %f161, %f167, %f252;
	st.global.f32 	[%rd9+12], %f252;
	add.s32 	%r45, %r45, 1;
	add.s64 	%rd31, %rd31, 16;
	add.s32 	%r43, %r43, 1;
	setp.ne.s32 	%p11, %r43, 0;
	@%p11 bra 	$L__BB3_15;
$L__BB3_16:
	sub.s32 	%r36, %r41, %r27;
	setp.gt.u32 	%p12, %r36, -4;
	@%p12 bra 	$L__BB3_19;
	sub.s32 	%r46, %r45, %r27;
	mul.wide.u32 	%rd27, %r45, 16;
	add.s64 	%rd28, %rd27, %rd1;
	add.s64 	%rd32, %rd28, 32;
$L__BB3_18:
	ld.global.f32 	%f168, [%rd32+-32];
	sub.f32 	%f169, %f255, %f168;
	ld.global.f32 	%f170, [%rd32+-28];
	sub.f32 	%f171, %f254, %f170;
	ld.global.f32 	%f172, [%rd32+-24];
	sub.f32 	%f173, %f253, %f172;
	ld.global.f32 	%f174, [%rd32+-20];
	sub.f32 	%f175, %f252, %f174;
	mul.f32 	%f176, %f171, %f171;
	fma.rn.f32 	%f177, %f169, %f169, %f176;
	fma.rn.f32 	%f178, %f173, %f173, %f177;
	fma.rn.f32 	%f179, %f175, %f175, %f178;
	add.f32 	%f180, %f179, 0f358637BD;
	div.rn.f32 	%f181, %f49, %f180;
	fma.rn.f32 	%f182, %f169, %f181, %f255;
	st.global.f32 	[%rd9], %f182;
	fma.rn.f32 	%f183, %f171, %f181, %f254;
	st.global.f32 	[%rd9+4], %f183;
	fma.rn.f32 	%f184, %f173, %f181, %f253;
	st.global.f32 	[%rd9+8], %f184;
	fma.rn.f32 	%f185, %f175, %f181, %f252;
	st.global.f32 	[%rd9+12], %f185;
	ld.global.f32 	%f186, [%rd32+-16];
	sub.f32 	%f187, %f182, %f186;
	ld.global.f32 	%f188, [%rd32+-12];
	sub.f32 	%f189, %f183, %f188;
	ld.global.f32 	%f190, [%rd32+-8];
	sub.f32 	%f191, %f184, %f190;
	ld.global.f32 	%f192, [%rd32+-4];
	sub.f32 	%f193, %f185, %f192;
	mul.f32 	%f194, %f189, %f189;
	fma.rn.f32 	%f195, %f187, %f187, %f194;
	fma.rn.f32 	%f196, %f191, %f191, %f195;
	fma.rn.f32 	%f197, %f193, %f193, %f196;
	add.f32 	%f198, %f197, 0f358637BD;
	div.rn.f32 	%f199, %f49, %f198;
	fma.rn.f32 	%f200, %f187, %f199, %f182;
	st.global.f32 	[%rd9], %f200;
	fma.rn.f32 	%f201, %f189, %f199, %f183;
	st.global.f32 	[%rd9+4], %f201;
	fma.rn.f32 	%f202, %f191, %f199, %f184;
	st.global.f32 	[%rd9+8], %f202;
	fma.rn.f32 	%f203, %f193, %f199, %f185;
	st.global.f32 	[%rd9+12], %f203;
	ld.global.f32 	%f204, [%rd32];
	sub.f32 	%f205, %f200, %f204;
	ld.global.f32 	%f206, [%rd32+4];
	sub.f32 	%f207, %f201, %f206;
	ld.global.f32 	%f208, [%rd32+8];
	sub.f32 	%f209, %f202, %f208;
	ld.global.f32 	%f210, [%rd32+12];
	sub.f32 	%f211, %f203, %f210;
	mul.f32 	%f212, %f207, %f207;
	fma.rn.f32 	%f213, %f205, %f205, %f212;
	fma.rn.f32 	%f214, %f209, %f209, %f213;
	fma.rn.f32 	%f215, %f211, %f211, %f214;
	add.f32 	%f216, %f215, 0f358637BD;
	div.rn.f32 	%f217, %f49, %f216;
	fma.rn.f32 	%f218, %f205, %f217, %f200;
	st.global.f32 	[%rd9], %f218;
	fma.rn.f32 	%f219, %f207, %f217, %f201;
	st.global.f32 	[%rd9+4], %f219;
	fma.rn.f32 	%f220, %f209, %f217, %f202;
	st.global.f32 	[%rd9+8], %f220;
	fma.rn.f32 	%f221, %f211, %f217, %f203;
	st.global.f32 	[%rd9+12], %f221;
	ld.global.f32 	%f222, [%rd32+16];
	sub.f32 	%f223, %f218, %f222;
	ld.global.f32 	%f224, [%rd32+20];
	sub.f32 	%f225, %f219, %f224;
	ld.global.f32 	%f226, [%rd32+24];
	sub.f32 	%f227, %f220, %f226;
	ld.global.f32 	%f228, [%rd32+28];
	sub.f32 	%f229, %f221, %f228;
	mul.f32 	%f230, %f225, %f225;
	fma.rn.f32 	%f231, %f223, %f223, %f230;
	fma.rn.f32 	%f232, %f227, %f227, %f231;
	fma.rn.f32 	%f233, %f229, %f229, %f232;
	add.f32 	%f234, %f233, 0f358637BD;
	div.rn.f32 	%f235, %f49, %f234;
	fma.rn.f32 	%f255, %f223, %f235, %f218;
	st.global.f32 	[%rd9], %f255;
	fma.rn.f32 	%f254, %f225, %f235, %f219;
	st.global.f32 	[%rd9+4], %f254;
	fma.rn.f32 	%f253, %f227, %f235, %f220;
	st.global.f32 	[%rd9+8], %f253;
	fma.rn.f32 	%f252, %f229, %f235, %f221;
	st.global.f32 	[%rd9+12], %f252;
	add.s32 	%r46, %r46, 4;
	add.s64 	%rd32, %rd32, 64;
	setp.ne.s32 	%p13, %r46, 0;
	@%p13 bra 	$L__BB3_18;
$L__BB3_19:
	ret;

}


// ===== COMPILED SASS (sm_100) =====

	.target	sm_100

	.elftype	@"ET_EXEC"


//--------------------- .note.nv.tkinfo           --------------------------
	.section	.note.nv.tkinfo,"",@"SHT_NOTE"
	.sectionflags	@"SHF_NOTE_NV_TKINFO"
	.tkinfo
        /*0018*/ 	.word	0x00000002
        /*0030*/ 	.string	""
        /*0030*/ 	.string	"ptxas"
        /*0030*/ 	.string	"Cuda compilation tools, release 13.0, V13.0.88"
        /*0030*/ 	.string	"Build cuda_13.0.r13.0/compiler.36424714_0"
        /*0030*/ 	.string	"-arch sm_100 -m 64 "



//--------------------- .note.nv.cuinfo           --------------------------
	.section	.note.nv.cuinfo,"",@"SHT_NOTE"
	.sectionflags	@"SHF_NOTE_NV_CUINFO"
        /*0018*/ 	.short	0x0002
        /*001a*/ 	.short	0x0064
        /*001c*/ 	.short	0x0082
	.zero		2


//--------------------- .nv.info                  --------------------------
	.section	.nv.info,"",@"SHT_CUDA_INFO"
	.align	4


	//----- nvinfo : EIATTR_REGCOUNT
	.align		4
        /*0000*/ 	.byte	0x04, 0x2f
        /*0002*/ 	.short	(.L_1 - .L_0)
	.align		4
.L_0:
        /*0004*/ 	.word	index@(_Z13assign_labelsP5PointS0_Piii)
        /*0008*/ 	.word	0x00000017


	//----- nvinfo : EIATTR_FRAME_SIZE
	.align		4
.L_1:
        /*000c*/ 	.byte	0x04, 0x11
        /*000e*/ 	.short	(.L_3 - .L_2)
	.align		4
.L_2:
        /*0010*/ 	.word	index@($__internal_2_$__cuda_sm20_sqrt_rn_f32_slowpath)
        /*0014*/ 	.word	0x00000000


	//----- nvinfo : EIATTR_FRAME_SIZE
	.align		4
.L_3:
        /*0018*/ 	.byte	0x04, 0x11
        /*001a*/ 	.short	(.L_5 - .L_4)
	.align		4
.L_4:
        /*001c*/ 	.word	index@(_Z13assign_labelsP5PointS0_Piii)
        /*0020*/ 	.word	0x00000000


	//----- nvinfo : EIATTR_REGCOUNT
	.align		4
.L_5:
        /*0024*/ 	.byte	0x04, 0x2f
        /*0026*/ 	.short	(.L_7 - .L_6)
	.align		4
.L_6:
        /*0028*/ 	.word	index@(_Z24compute_centroids_kernelP5PointPiS0_S1_i)
        /*002c*/ 	.word	0x00000016


	//----- nvinfo : EIATTR_FRAME_SIZE
	.align		4
.L_7:
        /*0030*/ 	.byte	0x04, 0x11
        /*0032*/ 	.short	(.L_9 - .L_8)
	.align		4
.L_8:
        /*0034*/ 	.word	index@(_Z24compute_centroids_kernelP5PointPiS0_S1_i)
        /*0038*/ 	.word	0x00000000


	//----- nvinfo : EIATTR_REGCOUNT
	.align		4
.L_9:
        /*003c*/ 	.byte	0x04, 0x2f
        /*003e*/ 	.short	(.L_11 - .L_10)
	.align		4
.L_10:
        /*0040*/ 	.word	index@(_Z23update_centroids_kernelP5PointS0_S0_Pifi)
        /*0044*/ 	.word	0x00000016


	//----- nvinfo : EIATTR_FRAME_SIZE
	.align		4
.L_11:
        /*0048*/ 	.byte	0x04, 0x11
        /*004a*/ 	.short	(.L_13 - .L_12)
	.align		4
.L_12:
        /*004c*/ 	.word	index@($__internal_1_$__cuda_sm3x_div_rn_noftz_f32_slowpath)
        /*0050*/ 	.word	0x00000000


	//----- nvinfo : EIATTR_FRAME_SIZE
	.align		4
.L_13:
        /*0054*/ 	.byte	0x04, 0x11
        /*0056*/ 	.short	(.L_15 - .L_14)
	.align		4
.L_14:
        /*0058*/ 	.word	index@(_Z23update_centroids_kernelP5PointS0_S0_Pifi)
        /*005c*/ 	.word	0x00000000


	//----- nvinfo : EIATTR_REGCOUNT
	.align		4
.L_15:
        /*0060*/ 	.byte	0x04, 0x2f
        /*0062*/ 	.short	(.L_17 - .L_16)
	.align		4
.L_16:
        /*0064*/ 	.word	index@(_Z22apply_repulsion_kernelP5Pointif)
        /*0068*/ 	.word	0x00000020


	//----- nvinfo : EIATTR_FRAME_SIZE
	.align		4
.L_17:
        /*006c*/ 	.byte	0x04, 0x11
        /*006e*/ 	.short	(.L_19 - .L_18)
	.align		4
.L_18:
        /*0070*/ 	.word	index@($__internal_0_$__cuda_sm3x_div_rn_noftz_f32_slowpath)
        /*0074*/ 	.word	0x00000000


	//----- nvinfo : EIATTR_FRAME_SIZE
	.align		4
.L_19:
        /*0078*/ 	.byte	0x04, 0x11
        /*007a*/ 	.short	(.L_21 - .L_20)
	.align		4
.L_20:
        /*007c*/ 	.word	index@(_Z22apply_repulsion_kernelP5Pointif)
        /*0080*/ 	.word	0x00000000


	//----- nvinfo : EIATTR_MIN_STACK_SIZE
	.align		4
.L_21:
        /*0084*/ 	.byte	0x04, 0x12
        /*0086*/ 	.short	(.L_23 - .L_22)
	.align		4
.L_22:
        /*0088*/ 	.word	index@(_Z22apply_repulsion_kernelP5Pointif)
        /*008c*/ 	.word	0x00000000


	//----- nvinfo : EIATTR_MIN_STACK_SIZE
	.align		4
.L_23:
        /*0090*/ 	.byte	0x04, 0x12
        /*0092*/ 	.short	(.L_25 - .L_24)
	.align		4
.L_24:
        /*0094*/ 	.word	index@(_Z23update_centroids_kernelP5PointS0_S0_Pifi)
        /*0098*/ 	.word	0x00000000


	//----- nvinfo : EIATTR_MIN_STACK_SIZE
	.align		4
.L_25:
        /*009c*/ 	.byte	0x04, 0x12
        /*009e*/ 	.short	(.L_27 - .L_26)
	.align		4
.L_26:
        /*00a0*/ 	.word	index@(_Z24compute_centroids_kernelP5PointPiS0_S1_i)
        /*00a4*/ 	.word	0x00000000


	//----- nvinfo : EIATTR_MIN_STACK_SIZE
	.align		4
.L_27:
        /*00a8*/ 	.byte	0x04, 0x12
        /*00aa*/ 	.short	(.L_29 - .L_28)
	.align		4
.L_28:
        /*00ac*/ 	.word	index@(_Z13assign_labelsP5PointS0_Piii)
        /*00b0*/ 	.word	0x00000000
.L_29:


//--------------------- .nv.compat                --------------------------
	.section	.nv.compat,"",@"SHT_CUDA_COMPAT_INFO"
	.align	4
        /*0000*/ 	.byte	0x02, 0x09, 0x00, 0x00, 0x02, 0x02, 0x01, 0x00, 0x02, 0x05, 0x05, 0x00, 0x03, 0x07, 0x01, 0x01
        /*0010*/ 	.byte	0x02, 0x03, 0x00, 0x00, 0x02, 0x06, 0x01, 0x00, 0x04, 0x0b, 0x08, 0x00, 0x01, 0x00, 0x00, 0x00
        /*0020*/ 	.byte	0x00, 0x00, 0x00, 0x00


//--------------------- .nv.info._Z22apply_repulsion_kernelP5Pointif --------------------------
	.section	.nv.info._Z22apply_repulsion_kernelP5Pointif,"",@"SHT_CUDA_INFO"
	.sectionflags	@""
	.align	4


	//----- nvinfo : EIATTR_CUDA_API_VERSION
	.align		4
        /*0000*/ 	.byte	0x04, 0x37
        /*0002*/ 	.short	(.L_31 - .L_30)
.L_30:
        /*0004*/ 	.word	0x00000082


	//----- nvinfo : EIATTR_KPARAM_INFO
	.align		4
.L_31:
        /*0008*/ 	.byte	0x04, 0x17
        /*000a*/ 	.short	(.L_33 - .L_32)
.L_32:
        /*000c*/ 	.word	0x00000000
        /*0010*/ 	.short	0x0002
        /*0012*/ 	.short	0x000c
        /*0014*/ 	.byte	0x00, 0xf0, 0x11, 0x00


	//----- nvinfo : EIATTR_KPARAM_INFO
	.align		4
.L_33:
        /*0018*/ 	.byte	0x04, 0x17
        /*001a*/ 	.short	(.L_35 - .L_34)
.L_34:
        /*001c*/ 	.word	0x00000000
        /*0020*/ 	.short	0x0001
        /*0022*/ 	.short	0x0008
        /*0024*/ 	.byte	0x00, 0xf0, 0x11, 0x00


	//----- nvinfo : EIATTR_KPARAM_INFO
	.align		4
.L_35:
        /*0028*/ 	.byte	0x04, 0x17
        /*002a*/ 	.short	(.L_37 - .L_36)
.L_36:
        /*002c*/ 	.word	0x00000000
        /*0030*/ 	.short	0x0000
        /*0032*/ 	.short	0x0000
        /*0034*/ 	.byte	0x00, 0xf5, 0x21, 0x00


	//----- nvinfo : EIATTR_SPARSE_MMA_MASK
	.align		4
.L_37:
        /*0038*/ 	.byte	0x03, 0x50
        /*003a*/ 	.short	0x0000


	//----- nvinfo : EIATTR_MAXREG_COUNT
	.align		4
        /*003c*/ 	.byte	0x03, 0x1b
        /*003e*/ 	.short	0x00ff


	//----- nvinfo : EIATTR_MERCURY_ISA_VERSION
	.align		4
        /*0040*/ 	.byte	0x03, 0x5f
        /*0042*/ 	.short	0x0101


	//----- nvinfo : EIATTR_VRC_CTA_INIT_COUNT
	.align		4
        /*0044*/ 	.byte	0x02, 0x4a
	.zero		1
	.zero		1


	//----- nvinfo : EIATTR_EXIT_INSTR_OFFSETS
	.align		4
        /*0048*/ 	.byte	0x04, 0x1c
        /*004a*/ 	.short	(.L_39 - .L_38)


	//   ....[0]....
.L_38:
        /*004c*/ 	.word	0x00000070


	//   ....[1]....
        /*0050*/ 	.word	0x00001180


	//   ....[2]....
        /*0054*/ 	.word	0x00001560


	//   ....[3]....
        /*0058*/ 	.word	0x00001eb0


	//----- nvinfo : EIATTR_CRS_STACK_SIZE
	.align		4
.L_39:
        /*005c*/ 	.byte	0x04, 0x1e
        /*005e*/ 	.short	(.L_41 - .L_40)
.L_40:
        /*0060*/ 	.word	0x00000000


	//----- nvinfo : EIATTR_CBANK_PARAM_SIZE
	.align		4
.L_41:
        /*0064*/ 	.byte	0x03, 0x19
        /*0066*/ 	.short	0x0010


	//----- nvinfo : EIATTR_PARAM_CBANK
	.align		4
        /*0068*/ 	.byte	0x04, 0x0a
        /*006a*/ 	.short	(.L_43 - .L_42)
	.align		4
.L_42:
        /*006c*/ 	.word	index@(.nv.constant0._Z22apply_repulsion_kernelP5Pointif)
        /*0070*/ 	.short	0x0380
        /*0072*/ 	.short	0x0010


	//----- nvinfo : EIATTR_SW_WAR
	.align		4
.L_43:
        /*0074*/ 	.byte	0x04, 0x36
        /*0076*/ 	.short	(.L_45 - .L_44)
.L_44:
        /*0078*/ 	.word	0x00000008
.L_45:


//--------------------- .nv.info._Z23update_centroids_kernelP5PointS0_S0_Pifi --------------------------
	.section	.nv.info._Z23update_centroids_kernelP5PointS0_S0_Pifi,"",@"SHT_CUDA_INFO"
	.sectionflags	@""
	.align	4


	//----- nvinfo : EIATTR_CUDA_API_VERSION
	.align		4
        /*0000*/ 	.byte	0x04, 0x37
        /*0002*/ 	.short	(.L_47 - .L_46)
.L_46:
        /*0004*/ 	.word	0x00000082


	//----- nvinfo : EIATTR_KPARAM_INFO
	.align		4
.L_47:
        /*0008*/ 	.byte	0x04, 0x17
        /*000a*/ 	.short	(.L_49 - .L_48)
.L_48:
        /*000c*/ 	.word	0x00000000
        /*0010*/ 	.short	0x0005
        /*0012*/ 	.short	0x0024
        /*0014*/ 	.byte	0x00, 0xf0, 0x11, 0x00


	//----- nvinfo : EIATTR_KPARAM_INFO
	.align		4
.L_49:
        /*0018*/ 	.byte	0x04, 0x17
        /*001a*/ 	.short	(.L_51 - .L_50)
.L_50:
        /*001c*/ 	.word	0x00000000
        /*0020*/ 	.short	0x0004
        /*0022*/ 	.short	0x0020
        /*0024*/ 	.byte	0x00, 0xf0, 0x11, 0x00


	//----- nvinfo : EIATTR_KPARAM_INFO
	.align		4
.L_51:
        /*0028*/ 	.byte	0x04, 0x17
        /*002a*/ 	.short	(.L_53 - .L_52)
.L_52:
        /*002c*/ 	.word	0x00000000
        /*0030*/ 	.short	0x0003
        /*0032*/ 	.short	0x0018
        /*0034*/ 	.byte	0x00, 0xf5, 0x21, 0x00


	//----- nvinfo : EIATTR_KPARAM_INFO
	.align		4
.L_53:
        /*0038*/ 	.byte	0x04, 0x17
        /*003a*/ 	.short	(.L_55 - .L_54)
.L_54:
        /*003c*/ 	.word	0x00000000
        /*0040*/ 	.short	0x0002
        /*0042*/ 	.short	0x0010
        /*0044*/ 	.byte	0x00, 0xf5, 0x21, 0x00


	//----- nvinfo : EIATTR_KPARAM_INFO
	.align		4
.L_55:
        /*0048*/ 	.byte	0x04, 0x17
        /*004a*/ 	.short	(.L_57 - .L_56)
.L_56:
        /*004c*/ 	.word	0x00000000
        /*0050*/ 	.short	0x0001
        /*0052*/ 	.short	0x0008
        /*0054*/ 	.byte	0x00, 0xf5, 0x21, 0x00


	//----- nvinfo : EIATTR_KPARAM_INFO
	.align		4
.L_57:
        /*0058*/ 	.byte	0x04, 0x17
        /*005a*/ 	.short	(.L_59 - .L_58)
.L_58:
        /*005c*/ 	.word	0x00000000
        /*0060*/ 	.short	0x0000
        /*0062*/ 	.short	0x0000
        /*0064*/ 	.byte	0x00, 0xf5, 0x21, 0x00


	//----- nvinfo : EIATTR_SPARSE_MMA_MASK
	.align		4
.L_59:
        /*0068*/ 	.byte	0x03, 0x50
        /*006a*/ 	.short	0x0000


	//----- nvinfo : EIATTR_MAXREG_COUNT
	.align		4
        /*006c*/ 	.byte	0x03, 0x1b
        /*006e*/ 	.short	0x00ff


	//----- nvinfo : EIATTR_MERCURY_ISA_VERSION
	.align		4
        /*0070*/ 	.byte	0x03, 0x5f
        /*0072*/ 	.short	0x0101


	//----- nvinfo : EIATTR_VRC_CTA_INIT_COUNT
	.align		4
        /*0074*/ 	.byte	0x02, 0x4a
	.zero		1
	.zero		1


	//----- nvinfo : EIATTR_EXIT_INSTR_OFFSETS
	.align		4
        /*0078*/ 	.byte	0x04, 0x1c
        /*007a*/ 	.short	(.L_61 - .L_60)


	//   ....[0]....
.L_60:
        /*007c*/ 	.word	0x00000070


	//   ....[1]....
        /*0080*/ 	.word	0x00000680


	//----- nvinfo : EIATTR_CRS_STACK_SIZE
	.align		4
.L_61:
        /*0084*/ 	.byte	0x04, 0x1e
        /*0086*/ 	.short	(.L_63 - .L_62)
.L_62:
        /*0088*/ 	.word	0x00000000


	//----- nvinfo : EIATTR_CBANK_PARAM_SIZE
	.align		4
.L_63:
        /*008c*/ 	.byte	0x03, 0x19
        /*008e*/ 	.short	0x0028


	//----- nvinfo : EIATTR_PARAM_CBANK
	.align		4
        /*0090*/ 	.byte	0x04, 0x0a
        /*0092*/ 	.short	(.L_65 - .L_64)
	.align		4
.L_64:
        /*0094*/ 	.word	index@(.nv.constant0._Z23update_centroids_kernelP5PointS0_S0_Pifi)
        /*0098*/ 	.short	0x0380
        /*009a*/ 	.short	0x0028


	//----- nvinfo : EIATTR_SW_WAR
	.align		4
.L_65:
        /*009c*/ 	.byte	0x04, 0x36
        /*009e*/ 	.short	(.L_67 - .L_66)
.L_66:
        /*00a0*/ 	.word	0x00000008
.L_67:


//--------------------- .nv.info._Z24compute_centroids_kernelP5PointPiS0_S1_i --------------------------
	.section	.nv.info._Z24compute_centroids_kernelP5PointPiS0_S1_i,"",@"SHT_CUDA_INFO"
	.sectionflags	@""
	.align	4


	//----- nvinfo : EIATTR_CUDA_API_VERSION
	.align		4
        /*0000*/ 	.byte	0x04, 0x37
        /*0002*/ 	.short	(.L_69 - .L_68)
.L_68:
        /*0004*/ 	.word	0x00000082


	//----- nvinfo : EIATTR_KPARAM_INFO
	.align		4
.L_69:
        /*0008*/ 	.byte	0x04, 0x17
        /*000a*/ 	.short	(.L_71 - .L_70)
.L_70:
        /*000c*/ 	.word	0x00000000
        /*0010*/ 	.short	0x0004
        /*0012*/ 	.short	0x0020
        /*0014*/ 	.byte	0x00, 0xf0, 0x11, 0x00


	//----- nvinfo : EIATTR_KPARAM_INFO
	.align		4
.L_71:
        /*0018*/ 	.byte	0x04, 0x17
        /*001a*/ 	.short	(.L_73 - .L_72)
.L_72:
        /*001c*/ 	.word	0x00000000
        /*0020*/ 	.short	0x0003
        /*0022*/ 	.short	0x0018
        /*0024*/ 	.byte	0x00, 0xf5, 0x21, 0x00


	//----- nvinfo : EIATTR_KPARAM_INFO
	.align		4
.L_73:
        /*0028*/ 	.byte	0x04, 0x17
        /*002a*/ 	.short	(.L_75 - .L_74)
.L_74:
        /*002c*/ 	.word	0x00000000
        /*0030*/ 	.short	0x0002
        /*0032*/ 	.short	0x0010
        /*0034*/ 	.byte	0x00, 0xf5, 0x21, 0x00


	//----- nvinfo : EIATTR_KPARAM_INFO
	.align		4
.L_75:
        /*0038*/ 	.byte	0x04, 0x17
        /*003a*/ 	.short	(.L_77 - .L_76)
.L_76:
        /*003c*/ 	.word	0x00000000
        /*0040*/ 	.short	0x0001
        /*0042*/ 	.short	0x0008
        /*0044*/ 	.byte	0x00, 0xf5, 0x21, 0x00


	//----- nvinfo : EIATTR_KPARAM_INFO
	.align		4
.L_77:
        /*0048*/ 	.byte	0x04, 0x17
        /*004a*/ 	.short	(.L_79 - .L_78)
.L_78:
        /*004c*/ 	.word	0x00000000
        /*0050*/ 	.short	0x0000
        /*0052*/ 	.short	0x0000
        /*0054*/ 	.byte	0x00, 0xf5, 0x21, 0x00


	//----- nvinfo : EIATTR_SPARSE_MMA_MASK
	.align		4
.L_79:
        /*0058*/ 	.byte	0x03, 0x50
        /*005a*/ 	.short	0x0000


	//----- nvinfo : EIATTR_MAXREG_COUNT
	.align		4
        /*005c*/ 	.byte	0x03, 0x1b
        /*005e*/ 	.short	0x00ff


	//----- nvinfo : EIATTR_MERCURY_ISA_VERSION
	.align		4
        /*0060*/ 	.byte	0x03, 0x5f
        /*0062*/ 	.short	0x0101


	//----- nvinfo : EIATTR_VRC_CTA_INIT_COUNT
	.align		4
        /*0064*/ 	.byte	0x02, 0x4a
	.zero		1
	.zero		1


	//----- nvinfo : EIATTR_EXIT_INSTR_OFFSETS
	.align		4
        /*0068*/ 	.byte	0x04, 0x1c
        /*006a*/ 	.short	(.L_81 - .L_80)


	//   ....[0]....
.L_80:
        /*006c*/ 	.word	0x00000070


	//   ....[1]....
        /*0070*/ 	.word	0x000001c0


	//----- nvinfo : EIATTR_CBANK_PARAM_SIZE
	.align		4
.L_81:
        /*0074*/ 	.byte	0x03, 0x19
        /*0076*/ 	.short	0x0024


	//----- nvinfo : EIATTR_PARAM_CBANK
	.align		4
        /*0078*/ 	.byte	0x04, 0x0a
        /*007a*/ 	.short	(.L_83 - .L_82)
	.align		4
.L_82:
        /*007c*/ 	.word	index@(.nv.constant0._Z24compute_centroids_kernelP5PointPiS0_S1_i)
        /*0080*/ 	.short	0x0380
        /*0082*/ 	.short	0x0024


	//----- nvinfo : EIATTR_SW_WAR
	.align		4
.L_83:
        /*0084*/ 	.byte	0x04, 0x36
        /*0086*/ 	.short	(.L_85 - .L_84)
.L_84:
        /*0088*/ 	.word	0x00000008
.L_85:


//--------------------- .nv.info._Z13assign_labelsP5PointS0_Piii --------------------------
	.section	.nv.info._Z13assign_labelsP5PointS0_Piii,"",@"SHT_CUDA_INFO"
	.sectionflags	@""
	.align	4


	//----- nvinfo : EIATTR_CUDA_API_VERSION
	.align		4
        /*0000*/ 	.byte	0x04, 0x37
        /*0002*/ 	.short	(.L_87 - .L_86)
.L_86:
        /*0004*/ 	.word	0x00000082


	//----- nvinfo : EIATTR_KPARAM_INFO
	.align		4
.L_87:
        /*0008*/ 	.byte	0x04, 0x17
        /*000a*/ 	.short	(.L_89 - .L_88)
.L_88:
        /*000c*/ 	.word	0x00000000
        /*0010*/ 	.short	0x0004
        /*0012*/ 	.short	0x001c
        /*0014*/ 	.byte	0x00, 0xf0, 0x11, 0x00


	//----- nvinfo : EIATTR_KPARAM_INFO
	.align		4
.L_89:
        /*0018*/ 	.byte	0x04, 0x17
        /*001a*/ 	.short	(.L_91 - .L_90)
.L_90:
        /*001c*/ 	.word	0x00000000
        /*0020*/ 	.short	0x0003
        /*0022*/ 	.short	0x0018
        /*0024*/ 	.byte	0x00, 0xf0, 0x11, 0x00


	//----- nvinfo : EIATTR_KPARAM_INFO
	.align		4
.L_91:
        /*0028*/ 	.byte	0x04, 0x17
        /*002a*/ 	.short	(.L_93 - .L_92)
.L_92:
        /*002c*/ 	.word	0x00000000
        /*0030*/ 	.short	0x0002
        /*0032*/ 	.short	0x0010
        /*0034*/ 	.byte	0x00, 0xf5, 0x21, 0x00


	//----- nvinfo : EIATTR_KPARAM_INFO
	.align		4
.L_93:
        /*0038*/ 	.byte	0x04, 0x17
        /*003a*/ 	.short	(.L_95 - .L_94)
.L_94:
        /*003c*/ 	.word	0x00000000
        /*0040*/ 	.short	0x0001
        /*0042*/ 	.short	0x0008
        /*0044*/ 	.byte	0x00, 0xf5, 0x21, 0x00


	//----- nvinfo : EIATTR_KPARAM_INFO
	.align		4
.L_95:
        /*0048*/ 	.byte	0x04, 0x17
        /*004a*/ 	.short	(.L_97 - .L_96)
.L_96:
        /*004c*/ 	.word	0x00000000
        /*0050*/ 	.short	0x0000
        /*0052*/ 	.short	0x0000
        /*0054*/ 	.byte	0x00, 0xf5, 0x21, 0x00


	//----- nvinfo : EIATTR_SPARSE_MMA_MASK
	.align		4
.L_97:
        /*0058*/ 	.byte	0x03, 0x50
        /*005a*/ 	.short	0x0000


	//----- nvinfo : EIATTR_MAXREG_COUNT
	.align		4
        /*005c*/ 	.byte	0x03, 0x1b
        /*005e*/ 	.short	0x00ff


	//----- nvinfo : EIATTR_MERCURY_ISA_VERSION
	.align		4
        /*0060*/ 	.byte	0x03, 0x5f
        /*0062*/ 	.short	0x0101


	//----- nvinfo : EIATTR_VRC_CTA_INIT_COUNT
	.align		4
        /*0064*/ 	.byte	0x02, 0x4a
	.zero		1
	.zero		1


	//----- nvinfo : EIATTR_EXIT_INSTR_OFFSETS
	.align		4
        /*0068*/ 	.byte	0x04, 0x1c
        /*006a*/ 	.short	(.L_99 - .L_98)


	//   ....[0]....
.L_98:
        /*006c*/ 	.word	0x00000070


	//   ....[1]....
        /*0070*/ 	.word	0x00001f70


	//----- nvinfo : EIATTR_CRS_STACK_SIZE
	.align		4
.L_99:
        /*0074*/ 	.byte	0x04, 0x1e
        /*0076*/ 	.short	(.L_101 - .L_100)
.L_100:
        /*0078*/ 	.word	0x00000000


	//----- nvinfo : EIATTR_CBANK_PARAM_SIZE
	.align		4
.L_101:
        /*007c*/ 	.byte	0x03, 0x19
        /*007e*/ 	.short	0x0020


	//----- nvinfo : EIATTR_PARAM_CBANK
	.align		4
        /*0080*/ 	.byte	0x04, 0x0a
        /*0082*/ 	.short	(.L_103 - .L_102)
	.align		4
.L_102:
        /*0084*/ 	.word	index@(.nv.constant0._Z13assign_labelsP5PointS0_Piii)
        /*0088*/ 	.short	0x0380
        /*008a*/ 	.short	0x0020


	//----- nvinfo : EIATTR_SW_WAR
	.align		4
.L_103:
        /*008c*/ 	.byte	0x04, 0x36
        /*008e*/ 	.short	(.L_105 - .L_104)
.L_104:
        /*0090*/ 	.word	0x00000008
.L_105:


//--------------------- .nv.callgraph             --------------------------
	.section	.nv.callgraph,"",@"SHT_CUDA_CALLGRAPH"
	.align	4
	.sectionentsize	8
	.align		4
        /*0000*/ 	.word	0x00000000
	.align		4
        /*0004*/ 	.word	0xffffffff
	.align		4
        /*0008*/ 	.word	0x00000000
	.align		4
        /*000c*/ 	.word	0xfffffffe
	.align		4
        /*0010*/ 	.word	0x00000000
	.align		4
        /*0014*/ 	.word	0xfffffffd
	.align		4
        /*0018*/ 	.word	0x00000000
	.align		4
        /*001c*/ 	.word	0xfffffffc


//--------------------- .text._Z22apply_repulsion_kernelP5Pointif --------------------------
	.section	.text._Z22apply_repulsion_kernelP5Pointif,"ax",@progbits
	.align	128
        .global         _Z22apply_repulsion_kernelP5Pointif
        .type           _Z22apply_repulsion_kernelP5Pointif,@function
        .size           _Z22apply_repulsion_kernelP5Pointif,(.L_x_122 - _Z22apply_repulsion_kernelP5Pointif)
        .other          _Z22apply_repulsion_kernelP5Pointif,@"STO_CUDA_ENTRY STV_DEFAULT"
_Z22apply_repulsion_kernelP5Pointif:
.text._Z22apply_repulsion_kernelP5Pointif:
[----:B------:R-:W-:Y:S01]  /*0000*/  LDC R1, c[0x0][0x37c] ;  /* 0x0000df00ff017b82 */ /* 0x000fe20000000800 */
[----:B------:R-:W0:Y:S07]  /*0010*/  S2R R3, SR_TID.X ;  /* 0x0000000000037919 */ /* 0x000e2e0000002100 */
[----:B------:R-:W0:Y:S01]  /*0020*/  S2UR UR4, SR_CTAID.X ;  /* 0x00000000000479c3 */ /* 0x000e220000002500 */
[----:B------:R-:W1:Y:S07]  /*0030*/  LDCU UR8, c[0x0][0x388] ;  /* 0x00007100ff0877ac */ /* 0x000e6e0008000800 */
[----:B------:R-:W0:Y:S02]  /*0040*/  LDC R6, c[0x0][0x360] ;  /* 0x0000d800ff067b82 */ /* 0x000e240000000800 */
[----:B0-----:R-:W-:-:S05]  /*0050*/  IMAD R6, R6, UR4, R3 ;  /* 0x0000000406067c24 */ /* 0x001fca000f8e0203 */
[----:B-1----:R-:W-:-:S13]  /*0060*/  ISETP.GE.AND P0, PT, R6, UR8, PT ;  /* 0x0000000806007c0c */ /* 0x002fda000bf06270 */
[----:B------:R-:W-:Y:S05]  /*0070*/  @P0 EXIT ;  /* 0x000000000000094d */ /* 0x000fea0003800000 */
[----:B------:R-:W0:Y:S01]  /*0080*/  LDC R0, c[0x0][0x38c] ;  /* 0x0000e300ff007b82 */ /* 0x000e220000000800 */
[----:B------:R-:W-:Y:S01]  /*0090*/  ISETP.GE.AND P0, PT, R6, 0x1, PT ;  /* 0x000000010600780c */ /* 0x000fe20003f06270 */
[----:B------:R-:W1:Y:S01]  /*00a0*/  LDCU.64 UR6, c[0x0][0x358] ;  /* 0x00006b00ff0677ac */ /* 0x000e620008000a00 */
[----:B------:R-:W-:Y:S01]  /*00b0*/  BSSY.RECONVERGENT B2, `(.L_x_0) ;  /* 0x00000d6000027945 */ /* 0x000fe20003800200 */
[----:B------:R-:W-:Y:S01]  /*00c0*/  HFMA2 R5, -RZ, RZ, 0, 0 ;  /* 0x00000000ff057431 */ /* 0x000fe200000001ff */
[----:B------:R-:W2:Y:S01]  /*00d0*/  LDCU UR9, c[0x0][0x38c] ;  /* 0x00007180ff0977ac */ /* 0x000ea20008000800 */
[----:B------:R-:W3:Y:S08]  /*00e0*/  LDCU UR10, c[0x0][0x38c] ;  /* 0x00007180ff0a77ac */ /* 0x000ef00008000800 */
[----:B------:R-:W-:Y:S05]  /*00f0*/  @!P0 BRA `(.L_x_1) ;  /* 0x0000000c00448947 */ /* 0x000fea0003800000 */
[----:B------:R-:W4:Y:S02]  /*0100*/  LDC.64 R16, c[0x0][0x380] ;  /* 0x0000e000ff107b82 */ /* 0x000f240000000a00 */
[----:B----4-:R-:W-:-:S05]  /*0110*/  IMAD.WIDE.U32 R16, R6, 0x10, R16 ;  /* 0x0000001006107825 */ /* 0x010fca00078e0010 */
[----:B-1----:R1:W5:Y:S04]  /*0120*/  LDG.E R7, desc[UR6][R16.64] ;  /* 0x0000000610077981 */ /* 0x002368000c1e1900 */
[----:B------:R1:W5:Y:S04]  /*0130*/  LDG.E R9, desc[UR6][R16.64+0x4] ;  /* 0x0000040610097981 */ /* 0x000368000c1e1900 */
[----:B------:R1:W5:Y:S04]  /*0140*/  LDG.E R23, desc[UR6][R16.64+0x8] ;  /* 0x0000080610177981 */ /* 0x000368000c1e1900 */
[----:B------:R1:W5:Y:S01]  /*0150*/  LDG.E R25, desc[UR6][R16.64+0xc] ;  /* 0x00000c0610197981 */ /* 0x000362000c1e1900 */
[----:B------:R-:W-:Y:S01]  /*0160*/  VIMNMX R2, PT, PT, R6, UR8, PT ;  /* 0x0000000806027c48 */ /* 0x000fe2000bfe0100 */
[----:B------:R-:W-:Y:S01]  /*0170*/  BSSY.RECONVERGENT B3, `(.L_x_2) ;  /* 0x000009a000037945 */ /* 0x000fe20003800200 */
[----:B------:R-:W-:-:S02]  /*0180*/  MOV R5, RZ ;  /* 0x000000ff00057202 */ /* 0x000fc40000000f00 */
[C---:B------:R-:W-:Y:S02]  /*0190*/  ISETP.GE.AND P0, PT, R2.reuse, 0x4, PT ;  /* 0x000000040200780c */ /* 0x040fe40003f06270 */
[----:B------:R-:W-:-:S04]  /*01a0*/  VIMNMX R2, PT, PT, R2, 0x1, !PT ;  /* 0x0000000102027848 */ /* 0x000fc80007fe0100 */
[----:B------:R-:W-:-:S07]  /*01b0*/  LOP3.LUT R4, R2, 0x3, RZ, 0xc0, !PT ;  /* 0x0000000302047812 */ /* 0x000fce00078ec0ff */
[----:B-1----:R-:W-:Y:S05]  /*01c0*/  @!P0 BRA `(.L_x_3) ;  /* 0x0000000800508947 */ /* 0x002fea0003800000 */
[----:B------:R-:W1:Y:S01]  /*01d0*/  LDCU.64 UR4, c[0x0][0x380] ;  /* 0x00007000ff0477ac */ /* 0x000e620008000a00 */
[----:B------:R-:W-:-:S04]  /*01e0*/  LOP3.LUT R5, R2, 0x7ffffffc, RZ, 0xc0, !PT ;  /* 0x7ffffffc02057812 */ /* 0x000fc800078ec0ff */
[----:B------:R-:W-:Y:S01]  /*01f0*/  IADD3 R3, PT, PT, -R5, RZ, RZ ;  /* 0x000000ff05037210 */ /* 0x000fe20007ffe1ff */
[----:B-1----:R-:W-:-:S04]  /*0200*/  UIADD3 UR4, UP0, UPT, UR4, 0x20, URZ ;  /* 0x0000002004047890 */ /* 0x002fc8000ff1e0ff */
[----:B------:R-:W-:Y:S02]  /*0210*/  UIADD3.X UR5, UPT, UPT, URZ, UR5, URZ, UP0, !UPT ;  /* 0x00000005ff057290 */ /* 0x000fe400087fe4ff */
[----:B------:R-:W-:-:S04]  /*0220*/  MOV R14, UR4 ;  /* 0x00000004000e7c02 */ /* 0x000fc80008000f00 */
[----:B------:R-:W-:-:S07]  /*0230*/  MOV R15, UR5 ;  /* 0x00000005000f7c02 */ /* 0x000fce0008000f00 */
.L_x_12:
[----:B------:R-:W4:Y:S04]  /*0240*/  LDG.E R24, desc[UR6][R14.64+-0x1c] ;  /* 0xffffe4060e187981 */ /* 0x000f28000c1e1900 */
[----:B------:R-:W3:Y:S04]  /*0250*/  LDG.E R26, desc[UR6][R14.64+-0x20] ;  /* 0xffffe0060e1a7981 */ /* 0x000ee8000c1e1900 */
[----:B------:R-:W3:Y:S04]  /*0260*/  LDG.E R22, desc[UR6][R14.64+-0x18] ;  /* 0xffffe8060e167981 */ /* 0x000ee8000c1e1900 */
[----:B------:R-:W3:Y:S01]  /*0270*/  LDG.E R10, desc[UR6][R14.64+-0x14] ;  /* 0xffffec060e0a7981 */ /* 0x000ee2000c1e1900 */
[----:B--2---:R-:W-:Y:S01]  /*0280*/  MOV R12, UR9 ;  /* 0x00000009000c7c02 */ /* 0x004fe20008000f00 */
[----:B------:R-:W-:Y:S01]  /*0290*/  BSSY.RECONVERGENT B4, `(.L_x_4) ;  /* 0x0000014000047945 */ /* 0x000fe20003800200 */
[----:B----45:R-:W-:Y:S01]  /*02a0*/  FADD R24, -R24, R9 ;  /* 0x0000000918187221 */ /* 0x030fe20000000100 */
[----:B---3--:R-:W-:-:S03]  /*02b0*/  FADD R26, -R26, R7 ;  /* 0x000000071a1a7221 */ /* 0x008fc60000000100 */
[----:B------:R-:W-:Y:S01]  /*02c0*/  FMUL R11, R24, R24 ;  /* 0x00000018180b7220 */ /* 0x000fe20000400000 */
[----:B------:R-:W-:-:S03]  /*02d0*/  FADD R22, -R22, R23 ;  /* 0x0000001716167221 */ /* 0x000fc60000000100 */
[----:B------:R-:W-:Y:S01]  /*02e0*/  FFMA R11, R26, R26, R11 ;  /* 0x0000001a1a0b7223 */ /* 0x000fe2000000000b */
[----:B------:R-:W-:-:S03]  /*02f0*/  FADD R10, -R10, R25 ;  /* 0x000000190a0a7221 */ /* 0x000fc60000000100 */
[----:B------:R-:W-:-:S04]  /*0300*/  FFMA R11, R22, R22, R11 ;  /* 0x00000016160b7223 */ /* 0x000fc8000000000b */
[----:B------:R-:W-:-:S04]  /*0310*/  FFMA R11, R10, R10, R11 ;  /* 0x0000000a0a0b7223 */ /* 0x000fc8000000000b */
[----:B------:R-:W-:-:S04]  /*0320*/  FADD R13, R11, 9.9999999747524270788e-07 ;  /* 0x358637bd0b0d7421 */ /* 0x000fc80000000000 */
[----:B-1----:R-:W1:Y:S08]  /*0330*/  MUFU.RCP R2, R13 ;  /* 0x0000000d00027308 */ /* 0x002e700000001000 */
[----:B------:R-:W2:Y:S01]  /*0340*/  FCHK P0, R12, R13 ;  /* 0x0000000d0c007302 */ /* 0x000ea20000000000 */
[----:B-1----:R-:W-:-:S04]  /*0350*/  FFMA R11, -R13, R2, 1 ;  /* 0x3f8000000d0b7423 */ /* 0x002fc80000000102 */
[----:B------:R-:W-:-:S04]  /*0360*/  FFMA R2, R2, R11, R2 ;  /* 0x0000000b02027223 */ /* 0x000fc80000000002 */
[----:B------:R-:W-:-:S04]  /*0370*/  FFMA R11, R2, UR9, RZ ;  /* 0x00000009020b7c23 */ /* 0x000fc800080000ff */
[----:B------:R-:W-:-:S04]  /*0380*/  FFMA R8, -R13, R11, UR9 ;  /* 0x000000090d087e23 */ /* 0x000fc8000800010b */
[----:B------:R-:W-:Y:S01]  /*0390*/  FFMA R2, R2, R8, R11 ;  /* 0x0000000802027223 */ /* 0x000fe2000000000b */
[----:B--2---:R-:W-:Y:S06]  /*03a0*/  @!P0 BRA `(.L_x_5) ;  /* 0x0000000000088947 */ /* 0x004fec0003800000 */
[----:B------:R-:W-:-:S07]  /*03b0*/  MOV R8, 0x3d0 ;  /* 0x000003d000087802 */ /* 0x000fce0000000f00 */
[----:B0-----:R-:W-:Y:S05]  /*03c0*/  CALL.REL.NOINC `($__internal_0_$__cuda_sm3x_div_rn_noftz_f32_slowpath) ;  /* 0x0000001800bc7944 */ /* 0x001fea0003c00000 */
.L_x_5:
[----:B------:R-:W-:Y:S05]  /*03d0*/  BSYNC.RECONVERGENT B4 ;  /* 0x0000000000047941 */ /* 0x000fea0003800200 */
.L_x_4:
[-C--:B------:R-:W-:Y:S01]  /*03e0*/  FFMA R7, R26, R2.reuse, R7 ;  /* 0x000000021a077223 */ /* 0x080fe20000000007 */
[-C--:B------:R-:W-:Y:S01]  /*03f0*/  FFMA R24, R24, R2.reuse, R9 ;  /* 0x0000000218187223 */ /* 0x080fe20000000009 */
[-C--:B------:R-:W-:Y:S01]  /*0400*/  FFMA R22, R22, R2.reuse, R23 ;  /* 0x0000000216167223 */ /* 0x080fe20000000017 */
[----:B------:R-:W-:Y:S02]  /*0410*/  FFMA R10, R10, R2, R25 ;  /* 0x000000020a0a7223 */ /* 0x000fe40000000019 */
[----:B------:R1:W-:Y:S04]  /*0420*/  STG.E desc[UR6][R16.64], R7 ;  /* 0x0000000710007986 */ /* 0x0003e8000c101906 */
[----:B------:R1:W-:Y:S04]  /*0430*/  STG.E desc[UR6][R16.64+0x4], R24 ;  /* 0x0000041810007986 */ /* 0x0003e8000c101906 */
[----:B------:R1:W-:Y:S04]  /*0440*/  STG.E desc[UR6][R16.64+0x8], R22 ;  /* 0x0000081610007986 */ /* 0x0003e8000c101906 */
[----:B------:R1:W-:Y:S04]  /*0450*/  STG.E desc[UR6][R16.64+0xc], R10 ;  /* 0x00000c0a10007986 */ /* 0x0003e8000c101906 */
[----:B------:R-:W2:Y:S04]  /*0460*/  LDG.E R9, desc[UR6][R14.64+-0xc] ;  /* 0xfffff4060e097981 */ /* 0x000ea8000c1e1900 */
[----:B------:R-:W3:Y:S04]  /*0470*/  LDG.E R26, desc[UR6][R14.64+-0x10] ;  /* 0xfffff0060e1a7981 */ /* 0x000ee8000c1e1900 */
[----:B------:R-:W4:Y:S04]  /*0480*/  LDG.E R23, desc[UR6][R14.64+-0x8] ;  /* 0xfffff8060e177981 */ /* 0x000f28000c1e1900 */
[----:B------:R-:W5:Y:S01]  /*0490*/  LDG.E R25, desc[UR6][R14.64+-0x4] ;  /* 0xfffffc060e197981 */ /* 0x000f62000c1e1900 */
[----:B------:R-:W-:Y:S01]  /*04a0*/  MOV R12, UR9 ;  /* 0x00000009000c7c02 */ /* 0x000fe20008000f00 */
[----:B------:R-:W-:Y:S01]  /*04b0*/  BSSY.RECONVERGENT B4, `(.L_x_6) ;  /* 0x0000014000047945 */ /* 0x000fe20003800200 */
[----:B--2---:R-:W-:Y:S01]  /*04c0*/  FADD R9, R24, -R9 ;  /* 0x8000000918097221 */ /* 0x004fe20000000000 */
[----:B---3--:R-:W-:-:S03]  /*04d0*/  FADD R26, R7, -R26 ;  /* 0x8000001a071a7221 */ /* 0x008fc60000000000 */
[----:B------:R-:W-:Y:S01]  /*04e0*/  FMUL R11, R9, R9 ;  /* 0x00000009090b7220 */ /* 0x000fe20000400000 */
[----:B----4-:R-:W-:-:S03]  /*04f0*/  FADD R23, R22, -R23 ;  /* 0x8000001716177221 */ /* 0x010fc60000000000 */
[----:B------:R-:W-:Y:S01]  /*0500*/  FFMA R2, R26, R26, R11 ;  /* 0x0000001a1a027223 */ /* 0x000fe2000000000b */
[----:B-----5:R-:W-:-:S03]  /*0510*/  FADD R25, R10, -R25 ;  /* 0x800000190a197221 */ /* 0x020fc60000000000 */
[----:B------:R-:W-:-:S04]  /*0520*/  FFMA R2, R23, R23, R2 ;  /* 0x0000001717027223 */ /* 0x000fc80000000002 */
[----:B------:R-:W-:-:S04]  /*0530*/  FFMA R2, R25, R25, R2 ;  /* 0x0000001919027223 */ /* 0x000fc80000000002 */
[----:B------:R-:W-:-:S04]  /*0540*/  FADD R13, R2, 9.9999999747524270788e-07 ;  /* 0x358637bd020d7421 */ /* 0x000fc80000000000 */
[----:B------:R-:W2:Y:S08]  /*0550*/  MUFU.RCP R2, R13 ;  /* 0x0000000d00027308 */ /* 0x000eb00000001000 */
[----:B------:R-:W3:Y:S01]  /*0560*/  FCHK P0, R12, R13 ;  /* 0x0000000d0c007302 */ /* 0x000ee20000000000 */
[----:B--2---:R-:W-:-:S04]  /*0570*/  FFMA R11, -R13, R2, 1 ;  /* 0x3f8000000d0b7423 */ /* 0x004fc80000000102 */
[----:B------:R-:W-:-:S04]  /*0580*/  FFMA R2, R2, R11, R2 ;  /* 0x0000000b02027223 */ /* 0x000fc80000000002 */
[----:B------:R-:W-:-:S04]  /*0590*/  FFMA R11, R2, UR9, RZ ;  /* 0x00000009020b7c23 */ /* 0x000fc800080000ff */
[----:B------:R-:W-:-:S04]  /*05a0*/  FFMA R8, -R13, R11, UR9 ;  /* 0x000000090d087e23 */ /* 0x000fc8000800010b */
[----:B------:R-:W-:Y:S01]  /*05b0*/  FFMA R2, R2, R8, R11 ;  /* 0x0000000802027223 */ /* 0x000fe2000000000b */
[----:B-1-3--:R-:W-:Y:S06]  /*05c0*/  @!P0 BRA `(.L_x_7) ;  /* 0x0000000000088947 */ /* 0x00afec0003800000 */
[----:B------:R-:W-:-:S07]  /*05d0*/  MOV R8, 0x5f0 ;  /* 0x000005f000087802 */ /* 0x000fce0000000f00 */
[----:B0-----:R-:W-:Y:S05]  /*05e0*/  CALL.REL.NOINC `($__internal_0_$__cuda_sm3x_div_rn_noftz_f32_slowpath) ;  /* 0x0000001800347944 */ /* 0x001fea0003c00000 */
.L_x_7:
[----:B------:R-:W-:Y:S05]  /*05f0*/  BSYNC.RECONVERGENT B4 ;  /* 0x0000000000047941 */ /* 0x000fea0003800200 */
.L_x_6:
        /* <DEDUP_REMOVED lines=33> */
.L_x_9:
[----:B------:R-:W-:Y:S05]  /*0810*/  BSYNC.RECONVERGENT B4 ;  /* 0x0000000000047941 */ /* 0x000fea0003800200 */
.L_x_8:
        /* <DEDUP_REMOVED lines=33> */
.L_x_11:
[----:B------:R-:W-:Y:S05]  /*0a30*/  BSYNC.RECONVERGENT B4 ;  /* 0x0000000000047941 */ /* 0x000fea0003800200 */
.L_x_10:
[-C--:B------:R-:W-:Y:S01]  /*0a40*/  FFMA R7, R24, R2.reuse, R7 ;  /* 0x0000000218077223 */ /* 0x080fe20000000007 */
[-C--:B------:R-:W-:Y:S01]  /*0a50*/  FFMA R9, R26, R2.reuse, R9 ;  /* 0x000000021a097223 */ /* 0x080fe20000000009 */
[-C--:B------:R-:W-:Y:S01]  /*0a60*/  FFMA R23, R23, R2.reuse, R10 ;  /* 0x0000000217177223 */ /* 0x080fe2000000000a */
[----:B------:R-:W-:Y:S01]  /*0a70*/  FFMA R25, R22, R2, R25 ;  /* 0x0000000216197223 */ /* 0x000fe20000000019 */
[----:B------:R-:W-:Y:S01]  /*0a80*/  IADD3 R3, PT, PT, R3, 0x4, RZ ;  /* 0x0000000403037810 */ /* 0x000fe20007ffe0ff */
[----:B------:R1:W-:Y:S01]  /*0a90*/  STG.E desc[UR6][R16.64], R7 ;  /* 0x0000000710007986 */ /* 0x0003e2000c101906 */
[----:B------:R-:W-:Y:S02]  /*0aa0*/  IADD3 R14, P1, PT, R14, 0x40, RZ ;  /* 0x000000400e0e7810 */ /* 0x000fe40007f3e0ff */
[----:B------:R-:W-:Y:S01]  /*0ab0*/  ISETP.NE.AND P0, PT, R3, RZ, PT ;  /* 0x000000ff0300720c */ /* 0x000fe20003f05270 */
[----:B------:R1:W-:Y:S01]  /*0ac0*/  STG.E desc[UR6][R16.64+0x4], R9 ;  /* 0x0000040910007986 */ /* 0x0003e2000c101906 */
[----:B------:R-:W-:-:S03]  /*0ad0*/  IADD3.X R15, PT, PT, RZ, R15, RZ, P1, !PT ;  /* 0x0000000fff0f7210 */ /* 0x000fc60000ffe4ff */
[----:B------:R1:W-:Y:S04]  /*0ae0*/  STG.E desc[UR6][R16.64+0x8], R23 ;  /* 0x0000081710007986 */ /* 0x0003e8000c101906 */
[----:B------:R1:W-:Y:S04]  /*0af0*/  STG.E desc[UR6][R16.64+0xc], R25 ;  /* 0x00000c1910007986 */ /* 0x0003e8000c101906 */
[----:B------:R-:W-:Y:S05]  /*0b00*/  @P0 BRA `(.L_x_12) ;  /* 0xfffffff400cc0947 */ /* 0x000fea000383ffff */
.L_x_3:
[----:B--23--:R-:W-:Y:S05]  /*0b10*/  BSYNC.RECONVERGENT B3 ;  /* 0x0000000000037941 */ /* 0x00cfea0003800200 */
.L_x_2:
[----:B------:R-:W-:-:S13]  /*0b20*/  ISETP.NE.AND P0, PT, R4, RZ, PT ;  /* 0x000000ff0400720c */ /* 0x000fda0003f05270 */
[----:B------:R-:W-:Y:S05]  /*0b30*/  @!P0 BRA `(.L_x_1) ;  /* 0x0000000000b48947 */ /* 0x000fea0003800000 */
[----:B------:R-:W2:Y:S01]  /*0b40*/  LDC.64 R10, c[0x0][0x380] ;  /* 0x0000e000ff0a7b82 */ /* 0x000ea20000000a00 */
[----:B------:R-:W-:Y:S01]  /*0b50*/  IADD3 R3, PT, PT, -R4, RZ, RZ ;  /* 0x000000ff04037210 */ /* 0x000fe20007ffe1ff */
[C---:B--2---:R-:W-:Y:S01]  /*0b60*/  IMAD.WIDE.U32 R10, R5.reuse, 0x10, R10 ;  /* 0x00000010050a7825 */ /* 0x044fe200078e000a */
[----:B------:R-:W-:Y:S02]  /*0b70*/  IADD3 R5, PT, PT, R5, R4, RZ ;  /* 0x0000000405057210 */ /* 0x000fe40007ffe0ff */
[----:B------:R-:W-:-:S04]  /*0b80*/  IADD3 R28, P0, PT, R10, 0x8, RZ ;  /* 0x000000080a1c7810 */ /* 0x000fc80007f1e0ff */
[----:B------:R-:W-:-:S09]  /*0b90*/  IADD3.X R29, PT, PT, RZ, R11, RZ, P0, !PT ;  /* 0x0000000bff1d7210 */ /* 0x000fd200007fe4ff */
.L_x_15:
[----:B------:R-:W2:Y:S04]  /*0ba0*/  LDG.E R14, desc[UR6][R28.64+-0x4] ;  /* 0xfffffc061c0e7981 */ /* 0x000ea8000c1e1900 */
[----:B------:R-:W3:Y:S04]  /*0bb0*/  LDG.E R22, desc[UR6][R28.64+-0x8] ;  /* 0xfffff8061c167981 */ /* 0x000ee8000c1e1900 */
[----:B----4-:R-:W4:Y:S04]  /*0bc0*/  LDG.E R10, desc[UR6][R28.64] ;  /* 0x000000061c0a7981 */ /* 0x010f28000c1e1900 */
[----:B------:R-:W4:Y:S01]  /*0bd0*/  LDG.E R4, desc[UR6][R28.64+0x4] ;  /* 0x000004061c047981 */ /* 0x000f22000c1e1900 */
[----:B------:R-:W-:Y:S01]  /*0be0*/  MOV R12, UR10 ;  /* 0x0000000a000c7c02 */ /* 0x000fe20008000f00 */
[----:B------:R-:W-:Y:S01]  /*0bf0*/  BSSY.RECONVERGENT B3, `(.L_x_13) ;  /* 0x0000014000037945 */ /* 0x000fe20003800200 */
[----:B--2--5:R-:W-:Y:S01]  /*0c00*/  FADD R14, -R14, R9 ;  /* 0x000000090e0e7221 */ /* 0x024fe20000000100 */
[----:B---3--:R-:W-:-:S03]  /*0c10*/  FADD R22, -R22, R7 ;  /* 0x0000000716167221 */ /* 0x008fc60000000100 */
[----:B------:R-:W-:Y:S01]  /*0c20*/  FMUL R11, R14, R14 ;  /* 0x0000000e0e0b7220 */ /* 0x000fe20000400000 */
[----:B----4-:R-:W-:-:S03]  /*0c30*/  FADD R10, -R10, R23 ;  /* 0x000000170a0a7221 */ /* 0x010fc60000000100 */
[----:B------:R-:W-:Y:S01]  /*0c40*/  FFMA R11, R22, R22, R11 ;  /* 0x00000016160b7223 */ /* 0x000fe2000000000b */
[----:B------:R-:W-:-:S03]  /*0c50*/  FADD R4, -R4, R25 ;  /* 0x0000001904047221 */ /* 0x000fc60000000100 */
        /* <DEDUP_REMOVED lines=10> */
[----:B---3--:R-:W-:Y:S06]  /*0d00*/  @!P0 BRA `(.L_x_14) ;  /* 0x0000000000088947 */ /* 0x008fec0003800000 */
[----:B------:R-:W-:-:S07]  /*0d10*/  MOV R8, 0xd30 ;  /* 0x00000d3000087802 */ /* 0x000fce0000000f00 */
[----:B01----:R-:W-:Y:S05]  /*0d20*/  CALL.REL.NOINC `($__internal_0_$__cuda_sm3x_div_rn_noftz_f32_slowpath) ;  /* 0x0000001000647944 */ /* 0x003fea0003c00000 */
.L_x_14:
[----:B------:R-:W-:Y:S05]  /*0d30*/  BSYNC.RECONVERGENT B3 ;  /* 0x0000000000037941 */ /* 0x000fea0003800200 */
.L_x_13:
[-C--:B-1----:R-:W-:Y:S01]  /*0d40*/  FFMA R7, R22, R2.reuse, R7 ;  /* 0x0000000216077223 */ /* 0x082fe20000000007 */
        /* <DEDUP_REMOVED lines=12> */
.L_x_1:
[----:B-123--:R-:W-:Y:S05]  /*0e10*/  BSYNC.RECONVERGENT B2 ;  /* 0x0000000000027941 */ /* 0x00efea0003800200 */
.L_x_0:
[----:B------:R-:W1:Y:S01]  /*0e20*/  LDCU UR4, c[0x0][0x388] ;  /* 0x00007100ff0477ac */ /* 0x000e620008000800 */
[----:B------:R-:W-:Y:S01]  /*0e30*/  BSSY.RECONVERGENT B2, `(.L_x_16) ;  /* 0x0000032000027945 */ /* 0x000fe20003800200 */
[----:B-1----:R-:W-:-:S13]  /*0e40*/  ISETP.GE.AND P0, PT, R5, UR4, PT ;  /* 0x0000000405007c0c */ /* 0x002fda000bf06270 */
[----:B------:R-:W-:Y:S05]  /*0e50*/  @P0 BRA `(.L_x_17) ;  /* 0x0000000000bc0947 */ /* 0x000fea0003800000 */
[----:B------:R-:W-:Y:S01]  /*0e60*/  ISETP.NE.AND P0, PT, R6, R5, PT ;  /* 0x000000050600720c */ /* 0x000fe20003f05270 */
[----:B------:R-:W-:-:S12]  /*0e70*/  BSSY.RECONVERGENT B3, `(.L_x_18) ;  /* 0x000002c000037945 */ /* 0x000fd80003800200 */
[----:B------:R-:W-:Y:S05]  /*0e80*/  @!P0 BRA `(.L_x_19) ;  /* 0x0000000000a88947 */ /* 0x000fea0003800000 */
[----:B----45:R-:W1:Y:S01]  /*0e90*/  LDC.64 R22, c[0x0][0x380] ;  /* 0x0000e000ff167b82 */ /* 0x030e620000000a00 */
[----:B------:R-:W2:Y:S01]  /*0ea0*/  LDCU UR4, c[0x0][0x38c] ;  /* 0x00007180ff0477ac */ /* 0x000ea20008000800 */
[----:B-1----:R-:W-:-:S04]  /*0eb0*/  IMAD.WIDE.U32 R12, R5, 0x10, R22 ;  /* 0x00000010050c7825 */ /* 0x002fc800078e0016 */
[----:B------:R-:W-:Y:S01]  /*0ec0*/  IMAD.WIDE R22, R6, 0x10, R22 ;  /* 0x0000001006167825 */ /* 0x000fe200078e0216 */
[----:B------:R-:W3:Y:S04]  /*0ed0*/  LDG.E R7, desc[UR6][R12.64+0x4] ;  /* 0x000004060c077981 */ /* 0x000ee8000c1e1900 */
[----:B------:R-:W3:Y:S04]  /*0ee0*/  LDG.E R14, desc[UR6][R22.64+0x4] ;  /* 0x00000406160e7981 */ /* 0x000ee8000c1e1900 */
[----:B------:R-:W4:Y:S04]  /*0ef0*/  LDG.E R9, desc[UR6][R12.64] ;  /* 0x000000060c097981 */ /* 0x000f28000c1e1900 */
[----:B------:R-:W4:Y:S04]  /*0f00*/  LDG.E R16, desc[UR6][R22.64] ;  /* 0x0000000616107981 */ /* 0x000f28000c1e1900 */
[----:B------:R-:W4:Y:S04]  /*0f10*/  LDG.E R4, desc[UR6][R12.64+0x8] ;  /* 0x000008060c047981 */ /* 0x000f28000c1e1900 */
[----:B------:R-:W4:Y:S04]  /*0f20*/  LDG.E R15, desc[UR6][R22.64+0x8] ;  /* 0x00000806160f7981 */ /* 0x000f28000c1e1900 */
[----:B------:R2:W4:Y:S04]  /*0f30*/  LDG.E R3, desc[UR6][R12.64+0xc] ;  /* 0x00000c060c037981 */ /* 0x000528000c1e1900 */
[----:B------:R-:W4:Y:S01]  /*0f40*/  LDG.E R10, desc[UR6][R22.64+0xc] ;  /* 0x00000c06160a7981 */ /* 0x000f22000c1e1900 */
[----:B------:R-:W-:Y:S01]  /*0f50*/  BSSY.RECONVERGENT B4, `(.L_x_20) ;  /* 0x0000015000047945 */ /* 0x000fe20003800200 */
[----:B--2---:R-:W-:Y:S01]  /*0f60*/  MOV R12, UR4 ;  /* 0x00000004000c7c02 */ /* 0x004fe20008000f00 */
[----:B---3--:R-:W-:-:S04]  /*0f70*/  FADD R7, R14, -R7 ;  /* 0x800000070e077221 */ /* 0x008fc80000000000 */
[----:B------:R-:W-:Y:S01]  /*0f80*/  FMUL R2, R7, R7 ;  /* 0x0000000707027220 */ /* 0x000fe20000400000 */
[----:B----4-:R-:W-:-:S04]  /*0f90*/  FADD R9, R16, -R9 ;  /* 0x8000000910097221 */ /* 0x010fc80000000000 */
[----:B------:R-:W-:Y:S01]  /*0fa0*/  FFMA R11, R9, R9, R2 ;  /* 0x00000009090b7223 */ /* 0x000fe20000000002 */
[----:B------:R-:W-:-:S04]  /*0fb0*/  FADD R4, R15, -R4 ;  /* 0x800000040f047221 */ /* 0x000fc80000000000 */
[----:B------:R-:W-:Y:S01]  /*0fc0*/  FFMA R2, R4, R4, R11 ;  /* 0x0000000404027223 */ /* 0x000fe2000000000b */
[----:B------:R-:W-:-:S04]  /*0fd0*/  FADD R3, R10, -R3 ;  /* 0x800000030a037221 */ /* 0x000fc80000000000 */
[----:B------:R-:W-:-:S04]  /*0fe0*/  FFMA R2, R3, R3, R2 ;  /* 0x0000000303027223 */ /* 0x000fc80000000002 */
[----:B------:R-:W-:-:S04]  /*0ff0*/  FADD R13, R2, 9.9999999747524270788e-07 ;  /* 0x358637bd020d7421 */ /* 0x000fc80000000000 */
[----:B------:R-:W1:Y:S08]  /*1000*/  MUFU.RCP R2, R13 ;  /* 0x0000000d00027308 */ /* 0x000e700000001000 */
        /* <DEDUP_REMOVED lines=9> */
.L_x_21:
[----:B------:R-:W-:Y:S05]  /*10a0*/  BSYNC.RECONVERGENT B4 ;  /* 0x0000000000047941 */ /* 0x000fea0003800200 */
.L_x_20:
[-C--:B------:R-:W-:Y:S01]  /*10b0*/  FFMA R9, R9, R2.reuse, R16 ;  /* 0x0000000209097223 */ /* 0x080fe20000000010 */
[-C--:B------:R-:W-:Y:S01]  /*10c0*/  FFMA R7, R7, R2.reuse, R14 ;  /* 0x0000000207077223 */ /* 0x080fe2000000000e */
[-C--:B------:R-:W-:Y:S01]  /*10d0*/  FFMA R15, R4, R2.reuse, R15 ;  /* 0x00000002040f7223 */ /* 0x080fe2000000000f */
[----:B------:R-:W-:Y:S02]  /*10e0*/  FFMA R3, R3, R2, R10 ;  /* 0x0000000203037223 */ /* 0x000fe4000000000a */
[----:B------:R1:W-:Y:S04]  /*10f0*/  STG.E desc[UR6][R22.64], R9 ;  /* 0x0000000916007986 */ /* 0x0003e8000c101906 */
[----:B------:R1:W-:Y:S04]  /*1100*/  STG.E desc[UR6][R22.64+0x4], R7 ;  /* 0x0000040716007986 */ /* 0x0003e8000c101906 */
[----:B------:R1:W-:Y:S04]  /*1110*/  STG.E desc[UR6][R22.64+0x8], R15 ;  /* 0x0000080f16007986 */ /* 0x0003e8000c101906 */
[----:B------:R1:W-:Y:S02]  /*1120*/  STG.E desc[UR6][R22.64+0xc], R3 ;  /* 0x00000c0316007986 */ /* 0x0003e4000c101906 */
.L_x_19:
[----:B------:R-:W-:Y:S05]  /*1130*/  BSYNC.RECONVERGENT B3 ;  /* 0x0000000000037941 */ /* 0x000fea0003800200 */
.L_x_18:
[----:B------:R-:W-:-:S07]  /*1140*/  IADD3 R5, PT, PT, R5, 0x1, RZ ;  /* 0x0000000105057810 */ /* 0x000fce0007ffe0ff */
.L_x_17:
[----:B------:R-:W-:Y:S05]  /*1150*/  BSYNC.RECONVERGENT B2 ;  /* 0x0000000000027941 */ /* 0x000fea0003800200 */
.L_x_16:
[----:B------:R-:W2:Y:S02]  /*1160*/  LDCU UR4, c[0x0][0x388] ;  /* 0x00007100ff0477ac */ /* 0x000ea40008000800 */
[----:B--2---:R-:W-:-:S13]  /*1170*/  ISETP.GE.AND P0, PT, R5, UR4, PT ;  /* 0x0000000405007c0c */ /* 0x004fda000bf06270 */
[----:B------:R-:W-:Y:S05]  /*1180*/  @P0 EXIT ;  /* 0x000000000000094d */ /* 0x000fea0003800000 */
[----:B------:R-:W1:Y:S01]  /*1190*/  LDC.64 R10, c[0x0][0x380] ;  /* 0x0000e000ff0a7b82 */ /* 0x000e620000000a00 */
[----:B------:R-:W2:Y:S01]  /*11a0*/  LDCU UR5, c[0x0][0x38c] ;  /* 0x00007180ff0577ac */ /* 0x000ea20008000800 */
[----:B-1--45:R-:W-:-:S05]  /*11b0*/  IMAD.WIDE R6, R6, 0x10, R10 ;  /* 0x0000001006067825 */ /* 0x032fca00078e020a */
[----:B------:R1:W5:Y:S04]  /*11c0*/  LDG.E R9, desc[UR6][R6.64] ;  /* 0x0000000606097981 */ /* 0x000368000c1e1900 */
[----:B------:R1:W5:Y:S04]  /*11d0*/  LDG.E R25, desc[UR6][R6.64+0x4] ;  /* 0x0000040606197981 */ /* 0x000368000c1e1900 */
[----:B------:R1:W5:Y:S04]  /*11e0*/  LDG.E R15, desc[UR6][R6.64+0x8] ;  /* 0x00000806060f7981 */ /* 0x000368000c1e1900 */
[----:B------:R1:W5:Y:S01]  /*11f0*/  LDG.E R3, desc[UR6][R6.64+0xc] ;  /* 0x00000c0606037981 */ /* 0x000362000c1e1900 */
[----:B------:R-:W-:Y:S01]  /*1200*/  IADD3 R2, PT, PT, -R5, UR4, RZ ;  /* 0x0000000405027c10 */ /* 0x000fe2000fffe1ff */
[----:B------:R-:W-:Y:S01]  /*1210*/  BSSY.RECONVERGENT B2, `(.L_x_22) ;  /* 0x0000031000027945 */ /* 0x000fe20003800200 */
[----:B------:R-:W-:-:S02]  /*1220*/  MOV R22, R5 ;  /* 0x0000000500167202 */ /* 0x000fc40000000f00 */
[----:B------:R-:W-:-:S13]  /*1230*/  LOP3.LUT P0, R2, R2, 0x3, RZ, 0xc0, !PT ;  /* 0x0000000302027812 */ /* 0x000fda000780c0ff */
[----:B-12---:R-:W-:Y:S05]  /*1240*/  @!P0 BRA `(.L_x_23) ;  /* 0x0000000000b48947 */ /* 0x006fea0003800000 */
[----:B------:R-:W-:Y:S01]  /*1250*/  IMAD.WIDE.U32 R10, R5, 0x10, R10 ;  /* 0x00000010050a7825 */ /* 0x000fe200078e000a */
[----:B------:R-:W-:Y:S02]  /*1260*/  IADD3 R17, PT, PT, -R2, RZ, RZ ;  /* 0x000000ff02117210 */ /* 0x000fe40007ffe1ff */
[----:B------:R-:W-:Y:S02]  /*1270*/  MOV R22, R5 ;  /* 0x0000000500167202 */ /* 0x000fe40000000f00 */
[----:B------:R-:W-:-:S04]  /*1280*/  IADD3 R28, P0, PT, R10, 0x8, RZ ;  /* 0x000000080a1c7810 */ /* 0x000fc80007f1e0ff */
[----:B------:R-:W-:-:S09]  /*1290*/  IADD3.X R29, PT, PT, RZ, R11, RZ, P0, !PT ;  /* 0x0000000bff1d7210 */ /* 0x000fd200007fe4ff */
.L_x_26:
[----:B------:R-:W2:Y:S04]  /*12a0*/  LDG.E R14, desc[UR6][R28.64+-0x4] ;  /* 0xfffffc061c0e7981 */ /* 0x000ea8000c1e1900 */
[----:B------:R-:W3:Y:S04]  /*12b0*/  LDG.E R16, desc[UR6][R28.64+-0x8] ;  /* 0xfffff8061c107981 */ /* 0x000ee8000c1e1900 */
[----:B------:R-:W4:Y:S04]  /*12c0*/  LDG.E R10, desc[UR6][R28.64] ;  /* 0x000000061c0a7981 */ /* 0x000f28000c1e1900 */
        /* <DEDUP_REMOVED lines=22> */
.L_x_25:
[----:B------:R-:W-:Y:S05]  /*1430*/  BSYNC.RECONVERGENT B3 ;  /* 0x0000000000037941 */ /* 0x000fea0003800200 */
.L_x_24:
        /* <DEDUP_REMOVED lines=9> */
[----:B------:R-:W-:-:S02]  /*14d0*/  IADD3.X R29, PT, PT, RZ, R29, RZ, P1, !PT ;  /* 0x0000001dff1d7210 */ /* 0x000fc40000ffe4ff */
[----:B------:R-:W-:Y:S01]  /*14e0*/  IADD3 R22, PT, PT, R22, 0x1, RZ ;  /* 0x0000000116167810 */ /* 0x000fe20007ffe0ff */
[----:B------:R1:W-:Y:S04]  /*14f0*/  STG.E desc[UR6][R6.64+0x8], R15 ;  /* 0x0000080f06007986 */ /* 0x0003e8000c101906 */
[----:B------:R1:W-:Y:S04]  /*1500*/  STG.E desc[UR6][R6.64+0xc], R3 ;  /* 0x00000c0306007986 */ /* 0x0003e8000c101906 */
[----:B------:R-:W-:Y:S05]  /*1510*/  @P0 BRA `(.L_x_26) ;  /* 0xfffffffc00600947 */ /* 0x000fea000383ffff */
.L_x_23:
[----:B------:R-:W-:Y:S05]  /*1520*/  BSYNC.RECONVERGENT B2 ;  /* 0x0000000000027941 */ /* 0x000fea0003800200 */
.L_x_22:
[----:B------:R-:W2:Y:S02]  /*1530*/  LDCU UR4, c[0x0][0x388] ;  /* 0x00007100ff0477ac */ /* 0x000ea40008000800 */
[----:B--2---:R-:W-:-:S04]  /*1540*/  IADD3 R2, PT, PT, R5, -UR4, RZ ;  /* 0x8000000405027c10 */ /* 0x004fc8000fffe0ff */
[----:B------:R-:W-:-:S13]  /*1550*/  ISETP.GT.U32.AND P0, PT, R2, -0x4, PT ;  /* 0xfffffffc0200780c */ /* 0x000fda0003f04070 */
[----:B------:R-:W-:Y:S05]  /*1560*/  @P0 EXIT ;  /* 0x000000000000094d */ /* 0x000fea0003800000 */
[----:B------:R-:W2:Y:S01]  /*1570*/  LDC.64 R4, c[0x0][0x380] ;  /* 0x0000e000ff047b82 */ /* 0x000ea20000000a00 */
[C---:B------:R-:W-:Y:S01]  /*1580*/  IADD3 R17, PT, PT, R22.reuse, -UR4, RZ ;  /* 0x8000000416117c10 */ /* 0x040fe2000fffe0ff */
[----:B------:R-:W3:Y:S01]  /*1590*/  LDCU UR5, c[0x0][0x38c] ;  /* 0x00007180ff0577ac */ /* 0x000ee20008000800 */
[----:B--2---:R-:W-:-:S03]  /*15a0*/  IMAD.WIDE.U32 R4, R22, 0x10, R4 ;  /* 0x0000001016047825 */ /* 0x004fc600078e0004 */
[----:B------:R-:W-:-:S04]  /*15b0*/  IADD3 R2, P0, PT, R4, 0x20, RZ ;  /* 0x0000002004027810 */ /* 0x000fc80007f1e0ff */
[----:B---3--:R-:W-:-:S09]  /*15c0*/  IADD3.X R23, PT, PT, RZ, R5, RZ, P0, !PT ;  /* 0x00000005ff177210 */ /* 0x008fd200007fe4ff */
.L_x_35:
[----:B------:R-:W-:-:S05]  /*15d0*/  MOV R22, R2 ;  /* 0x0000000200167202 */ /* 0x000fca0000000f00 */
[----:B--2---:R-:W2:Y:S04]  /*15e0*/  LDG.E R14, desc[UR6][R22.64+-0x1c] ;  /* 0xffffe406160e7981 */ /* 0x004ea8000c1e1900 */
        /* <DEDUP_REMOVED lines=24> */
.L_x_28:
[----:B------:R-:W-:Y:S05]  /*1770*/  BSYNC.RECONVERGENT B2 ;  /* 0x0000000000027941 */ /* 0x000fea0003800200 */
.L_x_27:
[-C--:B------:R-:W-:Y:S01]  /*1780*/  FFMA R16, R16, R2.reuse, R9 ;  /* 0x0000000210107223 */ /* 0x080fe20000000009 */
[-C--:B------:R-:W-:Y:S01]  /*1790*/  FFMA R14, R14, R2.reuse, R25 ;  /* 0x000000020e0e7223 */ /* 0x080fe20000000019 */
[-C--:B-1----:R-:W-:Y:S01]  /*17a0*/  FFMA R15, R4, R2.reuse, R15 ;  /* 0x00000002040f7223 */ /* 0x082fe2000000000f */
        /* <DEDUP_REMOVED lines=30> */
.L_x_30:
[----:B------:R-:W-:Y:S05]  /*1990*/  BSYNC.RECONVERGENT B2 ;  /* 0x0000000000027941 */ /* 0x000fea0003800200 */
.L_x_29:
        /* <DEDUP_REMOVED lines=33> */
.L_x_32:
[----:B------:R-:W-:Y:S05]  /*1bb0*/  BSYNC.RECONVERGENT B2 ;  /* 0x0000000000027941 */ /* 0x000fea0003800200 */
.L_x_31:
        /* <DEDUP_REMOVED lines=33> */
.L_x_34:
[----:B------:R-:W-:Y:S05]  /*1dd0*/  BSYNC.RECONVERGENT B2 ;  /* 0x0000000000027941 */ /* 0x000fea0003800200 */
.L_x_33:
        /* <DEDUP_REMOVED lines=13> */
[----:B------:R-:W-:Y:S05]  /*1eb0*/  EXIT ;  /* 0x000000000000794d */ /* 0x000fea0003800000 */
        .weak           $__internal_0_$__cuda_sm3x_div_rn_noftz_f32_slowpath
        .type           $__internal_0_$__cuda_sm3x_div_rn_noftz_f32_slowpath,@function
        .size           $__internal_0_$__cuda_sm3x_div_rn_noftz_f32_slowpath,(.L_x_122 - $__internal_0_$__cuda_sm3x_div_rn_noftz_f32_slowpath)
$__internal_0_$__cuda_sm3x_div_rn_noftz_f32_slowpath:
[----:B------:R-:W-:Y:S01]  /*1ec0*/  SHF.R.U32.HI R11, RZ, 0x17, R13 ;  /* 0x00000017ff0b7819 */ /* 0x000fe2000001160d */
[----:B------:R-:W-:Y:S01]  /*1ed0*/  BSSY.RECONVERGENT B0, `(.L_x_36) ;  /* 0x0000063000007945 */ /* 0x000fe20003800200 */
[----:B------:R-:W-:Y:S02]  /*1ee0*/  SHF.R.U32.HI R18, RZ, 0x17, R0 ;  /* 0x00000017ff127819 */ /* 0x000fe40000011600 */
[----:B------:R-:W-:Y:S02]  /*1ef0*/  LOP3.LUT R11, R11, 0xff, RZ, 0xc0, !PT ;  /* 0x000000ff0b0b7812 */ /* 0x000fe400078ec0ff */
[----:B------:R-:W-:Y:S02]  /*1f00*/  LOP3.LUT R18, R18, 0xff, RZ, 0xc0, !PT ;  /* 0x000000ff12127812 */ /* 0x000fe400078ec0ff */
[----:B------:R-:W-:Y:S02]  /*1f10*/  IADD3 R2, PT, PT, R11, -0x1, RZ ;  /* 0xffffffff0b027810 */ /* 0x000fe40007ffe0ff */
[----:B------:R-:W-:-:S02]  /*1f20*/  IADD3 R19, PT, PT, R18, -0x1, RZ ;  /* 0xffffffff12137810 */ /* 0x000fc40007ffe0ff */
[----:B------:R-:W-:Y:S02]  /*1f30*/  ISETP.GT.U32.AND P0, PT, R2, 0xfd, PT ;  /* 0x000000fd0200780c */ /* 0x000fe40003f04070 */
[----:B------:R-:W-:Y:S02]  /*1f40*/  MOV R21, R0 ;  /* 0x0000000000157202 */ /* 0x000fe40000000f00 */
[----:B------:R-:W-:-:S13]  /*1f50*/  ISETP.GT.U32.OR P0, PT, R19, 0xfd, P0 ;  /* 0x000000fd1300780c */ /* 0x000fda0000704470 */
[----:B------:R-:W-:Y:S01]  /*1f60*/  @!P0 MOV R12, RZ ;  /* 0x000000ff000c8202 */ /* 0x000fe20000000f00 */
[----:B------:R-:W-:Y:S06]  /*1f70*/  @!P0 BRA `(.L_x_37) ;  /* 0x00000000005c8947 */ /* 0x000fec0003800000 */
[----:B------:R-:W-:Y:S02]  /*1f80*/  FSETP.GTU.FTZ.AND P0, PT, |R0|, +INF , PT ;  /* 0x7f8000000000780b */ /* 0x000fe40003f1c200 */
[----:B------:R-:W-:-:S04]  /*1f90*/  FSETP.GTU.FTZ.AND P1, PT, |R13|, +INF , PT ;  /* 0x7f8000000d00780b */ /* 0x000fc80003f3c200 */
[----:B------:R-:W-:-:S13]  /*1fa0*/  PLOP3.LUT P0, PT, P0, P1, PT, 0xf8, 0x8f ;  /* 0x00000000008f781c */ /* 0x000fda0000703f70 */
[----:B------:R-:W-:Y:S05]  /*1fb0*/  @P0 BRA `(.L_x_38) ;  /* 0x00000004004c0947 */ /* 0x000fea0003800000 */
[----:B------:R-:W-:-:S13]  /*1fc0*/  LOP3.LUT P0, RZ, R13, 0x7fffffff, R21, 0xc8, !PT ;  /* 0x7fffffff0dff7812 */ /* 0x000fda000780c815 */
[----:B------:R-:W-:Y:S05]  /*1fd0*/  @!P0 BRA `(.L_x_39) ;  /* 0x00000004003c8947 */ /* 0x000fea0003800000 */
[C---:B------:R-:W-:Y:S02]  /*1fe0*/  FSETP.NEU.FTZ.AND P2, PT, |R0|.reuse, +INF , PT ;  /* 0x7f8000000000780b */ /* 0x040fe40003f5d200 */
[----:B------:R-:W-:Y:S02]  /*1ff0*/  FSETP.NEU.FTZ.AND P1, PT, |R13|, +INF , PT ;  /* 0x7f8000000d00780b */ /* 0x000fe40003f3d200 */
[----:B------:R-:W-:-:S11]  /*2000*/  FSETP.NEU.FTZ.AND P0, PT, |R0|, +INF , PT ;  /* 0x7f8000000000780b */ /* 0x000fd60003f1d200 */
[----:B------:R-:W-:Y:S05]  /*2010*/  @!P1 BRA !P2, `(.L_x_39) ;  /* 0x00000004002c9947 */ /* 0x000fea0005000000 */
[----:B------:R-:W-:-:S04]  /*2020*/  LOP3.LUT P2, RZ, R21, 0x7fffffff, RZ, 0xc0, !PT ;  /* 0x7fffffff15ff7812 */ /* 0x000fc8000784c0ff */
[----:B------:R-:W-:-:S13]  /*2030*/  PLOP3.LUT P1, PT, P1, P2, PT, 0x2f, 0xf2 ;  /* 0x0000000000f2781c */ /* 0x000fda0000f24577 */
[----:B------:R-:W-:Y:S05]  /*2040*/  @P1 BRA `(.L_x_40) ;  /* 0x0000000400181947 */ /* 0x000fea0003800000 */
[----:B------:R-:W-:-:S04]  /*2050*/  LOP3.LUT P1, RZ, R13, 0x7fffffff, RZ, 0xc0, !PT ;  /* 0x7fffffff0dff7812 */ /* 0x000fc8000782c0ff */
[----:B------:R-:W-:-:S13]  /*2060*/  PLOP3.LUT P0, PT, P0, P1, PT, 0x2f, 0xf2 ;  /* 0x0000000000f2781c */ /* 0x000fda0000702577 */
[----:B------:R-:W-:Y:S05]  /*2070*/  @P0 BRA `(.L_x_41) ;  /* 0x0000000400000947 */ /* 0x000fea0003800000 */
[----:B------:R-:W-:Y:S02]  /*2080*/  ISETP.GE.AND P0, PT, R19, RZ, PT ;  /* 0x000000ff1300720c */ /* 0x000fe40003f06270 */
[----:B------:R-:W-:-:S11]  /*2090*/  ISETP.GE.AND P1, PT, R2, RZ, PT ;  /* 0x000000ff0200720c */ /* 0x000fd60003f26270 */
[----:B------:R-:W-:Y:S01]  /*20a0*/  @P0 MOV R12, RZ ;  /* 0x000000ff000c0202 */ /* 0x000fe20000000f00 */
[----:B------:R-:W-:Y:S01]  /*20b0*/  @!P0 FFMA R21, R0, 1.84467440737095516160e+19, RZ ;  /* 0x5f80000000158823 */ /* 0x000fe200000000ff */
[----:B------:R-:W-:Y:S01]  /*20c0*/  @!P0 MOV R12, 0xffffffc0 ;  /* 0xffffffc0000c8802 */ /* 0x000fe20000000f00 */
[----:B------:R-:W-:-:S03]  /*20d0*/  @!P1 FFMA R13, R13, 1.84467440737095516160e+19, RZ ;  /* 0x5f8000000d0d9823 */ /* 0x000fc600000000ff */
[----:B------:R-:W-:-:S07]  /*20e0*/  @!P1 IADD3 R12, PT, PT, R12, 0x40, RZ ;  /* 0x000000400c0c9810 */ /* 0x000fce0007ffe0ff */
.L_x_37:
[----:B------:R-:W-:Y:S01]  /*20f0*/  LEA R2, R11, 0xc0800000, 0x17 ;  /* 0xc08000000b027811 */ /* 0x000fe200078eb8ff */
[----:B------:R-:W-:Y:S01]  /*2100*/  BSSY.RECONVERGENT B1, `(.L_x_42) ;  /* 0x0000036000017945 */ /* 0x000fe20003800200 */
[----:B------:R-:W-:Y:S02]  /*2110*/  IADD3 R18, PT, PT, R18, -0x7f, RZ ;  /* 0xffffff8112127810 */ /* 0x000fe40007ffe0ff */
[----:B------:R-:W-:-:S03]  /*2120*/  IADD3 R27, PT, PT, -R2, R13, RZ ;  /* 0x0000000d021b7210 */ /* 0x000fc60007ffe1ff */
[----:B------:R-:W-:Y:S01]  /*2130*/  IMAD R2, R18, -0x800000, R21 ;  /* 0xff80000012027824 */ /* 0x000fe200078e0215 */
[----:B------:R-:W0:Y:S01]  /*2140*/  MUFU.RCP R20, R27 ;  /* 0x0000001b00147308 */ /* 0x000e220000001000 */
[----:B------:R-:W-:-:S04]  /*2150*/  FADD.FTZ R19, -R27, -RZ ;  /* 0x800000ff1b137221 */ /* 0x000fc80000010100 */
[----:B0-----:R-:W-:-:S04]  /*2160*/  FFMA R13, R20, R19, 1 ;  /* 0x3f800000140d7423 */ /* 0x001fc80000000013 */
[----:B------:R-:W-:-:S04]  /*2170*/  FFMA R13, R20, R13, R20 ;  /* 0x0000000d140d7223 */ /* 0x000fc80000000014 */
[----:B------:R-:W-:-:S04]  /*2180*/  FFMA R20, R2, R13, RZ ;  /* 0x0000000d02147223 */ /* 0x000fc800000000ff */
[----:B------:R-:W-:-:S04]  /*2190*/  FFMA R21, R19, R20, R2 ;  /* 0x0000001413157223 */ /* 0x000fc80000000002 */
[----:B------:R-:W-:Y:S01]  /*21a0*/  FFMA R20, R13, R21, R20 ;  /* 0x000000150d147223 */ /* 0x000fe20000000014 */
[----:B------:R-:W-:-:S03]  /*21b0*/  IADD3 R21, PT, PT, R18, 0x7f, -R11 ;  /* 0x0000007f12157810 */ /* 0x000fc60007ffe80b */
[----:B------:R-:W-:Y:S01]  /*21c0*/  FFMA R19, R19, R20, R2 ;  /* 0x0000001413137223 */ /* 0x000fe20000000002 */
[----:B------:R-:W-:-:S03]  /*21d0*/  IADD3 R21, PT, PT, R21, R12, RZ ;  /* 0x0000000c15157210 */ /* 0x000fc60007ffe0ff */
[----:B------:R-:W-:-:S05]  /*21e0*/  FFMA R2, R13, R19, R20 ;  /* 0x000000130d027223 */ /* 0x000fca0000000014 */
[----:B------:R-:W-:-:S04]  /*21f0*/  SHF.R.U32.HI R11, RZ, 0x17, R2 ;  /* 0x00000017ff0b7819 */ /* 0x000fc80000011602 */
[----:B------:R-:W-:-:S04]  /*2200*/  LOP3.LUT R12, R11, 0xff, RZ, 0xc0, !PT ;  /* 0x000000ff0b0c7812 */ /* 0x000fc800078ec0ff */
[----:B------:R-:W-:-:S04]  /*2210*/  IADD3 R11, PT, PT, R12, R21, RZ ;  /* 0x000000150c0b7210 */ /* 0x000fc80007ffe0ff */
[----:B------:R-:W-:-:S04]  /*2220*/  IADD3 R12, PT, PT, R11, -0x1, RZ ;  /* 0xffffffff0b0c7810 */ /* 0x000fc80007ffe0ff */
[----:B------:R-:W-:-:S13]  /*2230*/  ISETP.GE.U32.AND P0, PT, R12, 0xfe, PT ;  /* 0x000000fe0c00780c */ /* 0x000fda0003f06070 */
[----:B------:R-:W-:Y:S05]  /*2240*/  @!P0 BRA `(.L_x_43) ;  /* 0x0000000000808947 */ /* 0x000fea0003800000 */
[----:B------:R-:W-:-:S13]  /*2250*/  ISETP.GT.AND P0, PT, R11, 0xfe, PT ;  /* 0x000000fe0b00780c */ /* 0x000fda0003f04270 */
[----:B------:R-:W-:Y:S05]  /*2260*/  @P0 BRA `(.L_x_44) ;  /* 0x00000000006c0947 */ /* 0x000fea0003800000 */
[----:B------:R-:W-:-:S13]  /*2270*/  ISETP.GE.AND P0, PT, R11, 0x1, PT ;  /* 0x000000010b00780c */ /* 0x000fda0003f06270 */
[----:B------:R-:W-:Y:S05]  /*2280*/  @P0 BRA `(.L_x_45) ;  /* 0x0000000000740947 */ /* 0x000fea0003800000 */
[----:B------:R-:W-:Y:S02]  /*2290*/  ISETP.GE.AND P0, PT, R11, -0x18, PT ;  /* 0xffffffe80b00780c */ /* 0x000fe40003f06270 */
[----:B------:R-:W-:-:S11]  /*22a0*/  LOP3.LUT R2, R2, 0x80000000, RZ, 0xc0, !PT ;  /* 0x8000000002027812 */ /* 0x000fd600078ec0ff */
[----:B------:R-:W-:Y:S05]  /*22b0*/  @!P0 BRA `(.L_x_45) ;  /* 0x0000000000688947 */ /* 0x000fea0003800000 */
[CCC-:B------:R-:W-:Y:S01]  /*22c0*/  FFMA.RZ R12, R13.reuse, R19.reuse, R20.reuse ;  /* 0x000000130d0c7223 */ /* 0x1c0fe2000000c014 */
[CCC-:B------:R-:W-:Y:S01]  /*22d0*/  FFMA.RP R18, R13.reuse, R19.reuse, R20.reuse ;  /* 0x000000130d127223 */ /* 0x1c0fe20000008014 */
[----:B------:R-:W-:Y:S01]  /*22e0*/  FFMA.RM R19, R13, R19, R20 ;  /* 0x000000130d137223 */ /* 0x000fe20000004014 */
[C---:B------:R-:W-:Y:S02]  /*22f0*/  IADD3 R13, PT, PT, R11.reuse, 0x20, RZ ;  /* 0x000000200b0d7810 */ /* 0x040fe40007ffe0ff */
[----:B------:R-:W-:Y:S02]  /*2300*/  LOP3.LUT R12, R12, 0x7fffff, RZ, 0xc0, !PT ;  /* 0x007fffff0c0c7812 */ /* 0x000fe400078ec0ff */
[C---:B------:R-:W-:Y:S02]  /*2310*/  ISETP.NE.AND P2, PT, R11.reuse, RZ, PT ;  /* 0x000000ff0b00720c */ /* 0x040fe40003f45270 */
[----:B------:R-:W-:Y:S02]  /*2320*/  LOP3.LUT R12, R12, 0x800000, RZ, 0xfc, !PT ;  /* 0x008000000c0c7812 */ /* 0x000fe400078efcff */
[----:B------:R-:W-:-:S02]  /*2330*/  ISETP.NE.AND P1, PT, R11, RZ, PT ;  /* 0x000000ff0b00720c */ /* 0x000fc40003f25270 */
[----:B------:R-:W-:Y:S02]  /*2340*/  IADD3 R11, PT, PT, -R11, RZ, RZ ;  /* 0x000000ff0b0b7210 */ /* 0x000fe40007ffe1ff */
[----:B------:R-:W-:Y:S02]  /*2350*/  SHF.L.U32 R13, R12, R13, RZ ;  /* 0x0000000d0c0d7219 */ /* 0x000fe400000006ff */
[----:B------:R-:W-:Y:S02]  /*2360*/  FSETP.NEU.FTZ.AND P0, PT, R18, R19, PT ;  /* 0x000000131200720b */ /* 0x000fe40003f1d000 */
[----:B------:R-:W-:Y:S02]  /*2370*/  SEL R11, R11, RZ, P2 ;  /* 0x000000ff0b0b7207 */ /* 0x000fe40001000000 */
[----:B------:R-:W-:Y:S02]  /*2380*/  ISETP.NE.AND P1, PT, R13, RZ, P1 ;  /* 0x000000ff0d00720c */ /* 0x000fe40000f25270 */
[----:B------:R-:W-:-:S02]  /*2390*/  SHF.R.U32.HI R18, RZ, R11, R12 ;  /* 0x0000000bff127219 */ /* 0x000fc4000001160c */
[----:B------:R-:W-:Y:S02]  /*23a0*/  PLOP3.LUT P0, PT, P0, P1, PT, 0xf8, 0x8f ;  /* 0x00000000008f781c */ /* 0x000fe40000703f70 */
[----:B------:R-:W-:Y:S02]  /*23b0*/  SHF.R.U32.HI R12, RZ, 0x1, R18 ;  /* 0x00000001ff0c7819 */ /* 0x000fe40000011612 */
[----:B------:R-:W-:-:S04]  /*23c0*/  SEL R11, RZ, 0x1, !P0 ;  /* 0x00000001ff0b7807 */ /* 0x000fc80004000000 */
[----:B------:R-:W-:-:S04]  /*23d0*/  LOP3.LUT R11, R11, 0x1, R12, 0xf8, !PT ;  /* 0x000000010b0b7812 */ /* 0x000fc800078ef80c */
[----:B------:R-:W-:-:S04]  /*23e0*/  LOP3.LUT R11, R11, R18, RZ, 0xc0, !PT ;  /* 0x000000120b0b7212 */ /* 0x000fc800078ec0ff */
[----:B------:R-:W-:-:S04]  /*23f0*/  IADD3 R11, PT, PT, R12, R11, RZ ;  /* 0x0000000b0c0b7210 */ /* 0x000fc80007ffe0ff */
[----:B------:R-:W-:Y:S01]  /*2400*/  LOP3.LUT R2, R11, R2, RZ, 0xfc, !PT ;  /* 0x000000020b027212 */ /* 0x000fe200078efcff */
[----:B------:R-:W-:Y:S06]  /*2410*/  BRA `(.L_x_45) ;  /* 0x0000000000107947 */ /* 0x000fec0003800000 */
.L_x_44:
[----:B------:R-:W-:-:S04]  /*2420*/  LOP3.LUT R2, R2, 0x80000000, RZ, 0xc0, !PT ;  /* 0x8000000002027812 */ /* 0x000fc800078ec0ff */
[----:B------:R-:W-:Y:S01]  /*2430*/  LOP3.LUT R2, R2, 0x7f800000, RZ, 0xfc, !PT ;  /* 0x7f80000002027812 */ /* 0x000fe200078efcff */
[----:B------:R-:W-:Y:S06]  /*2440*/  BRA `(.L_x_45) ;  /* 0x0000000000047947 */ /* 0x000fec0003800000 */
.L_x_43:
[----:B------:R-:W-:-:S07]  /*2450*/  LEA R2, R21, R2, 0x17 ;  /* 0x0000000215027211 */ /* 0x000fce00078eb8ff */
.L_x_45:
[----:B------:R-:W-:Y:S05]  /*2460*/  BSYNC.RECONVERGENT B1 ;  /* 0x0000000000017941 */ /* 0x000fea0003800200 */
.L_x_42:
[----:B------:R-:W-:Y:S05]  /*2470*/  BRA `(.L_x_46) ;  /* 0x0000000000207947 */ /* 0x000fea0003800000 */
.L_x_41:
[----:B------:R-:W-:-:S04]  /*2480*/  LOP3.LUT R13, R13, 0x80000000, R21, 0x48, !PT ;  /* 0x800000000d0d7812 */ /* 0x000fc800078e4815 */
[----:B------:R-:W-:Y:S01]  /*2490*/  LOP3.LUT R2, R13, 0x7f800000, RZ, 0xfc, !PT ;  /* 0x7f8000000d027812 */ /* 0x000fe200078efcff */
[----:B------:R-:W-:Y:S06]  /*24a0*/  BRA `(.L_x_46) ;  /* 0x0000000000147947 */ /* 0x000fec0003800000 */
.L_x_40:
[----:B------:R-:W-:Y:S01]  /*24b0*/  LOP3.LUT R2, R13, 0x80000000, R21, 0x48, !PT ;  /* 0x800000000d027812 */ /* 0x000fe200078e4815 */
[----:B------:R-:W-:Y:S06]  /*24c0*/  BRA `(.L_x_46) ;  /* 0x00000000000c7947 */ /* 0x000fec0003800000 */
.L_x_39:
[----:B------:R-:W0:Y:S01]  /*24d0*/  MUFU.RSQ R2, -QNAN ;  /* 0xffc0000000027908 */ /* 0x000e220000001400 */
[----:B------:R-:W-:Y:S05]  /*24e0*/  BRA `(.L_x_46) ;  /* 0x0000000000047947 */ /* 0x000fea0003800000 */
.L_x_38:
[----:B------:R-:W-:-:S07]  /*24f0*/  FADD.FTZ R2, R0, R13 ;  /* 0x0000000d00027221 */ /* 0x000fce0000010000 */
.L_x_46:
[----:B------:R-:W-:Y:S05]  /*2500*/  BSYNC.RECONVERGENT B0 ;  /* 0x0000000000007941 */ /* 0x000fea0003800200 */
.L_x_36:
[----:B------:R-:W-:Y:S01]  /*2510*/  HFMA2 R13, -RZ, RZ, 0, 0 ;  /* 0x00000000ff0d7431 */ /* 0x000fe200000001ff */
[----:B------:R-:W-:-:S04]  /*2520*/  MOV R12, R8 ;  /* 0x00000008000c7202 */ /* 0x000fc80000000f00 */
[----:B0-----:R-:W-:Y:S05]  /*2530*/  RET.REL.NODEC R12 `(_Z22apply_repulsion_kernelP5Pointif) ;  /* 0xffffffd80cb07950 */ /* 0x001fea0003c3ffff */
.L_x_47:
[----:B------:R-:W-:-:S00]  /*2540*/  BRA `(.L_x_47) ;  /* 0xfffffffc00fc7947 */ /* 0x000fc0000383ffff */
[----:B------:R-:W-:-:S00]  /*2550*/  NOP ;  /* 0x0000000000007918 */ /* 0x000fc00000000000 */
        /* <DEDUP_REMOVED lines=10> */
.L_x_122:


//--------------------- .text._Z23update_centroids_kernelP5PointS0_S0_Pifi --------------------------
	.section	.text._Z23update_centroids_kernelP5PointS0_S0_Pifi,"ax",@progbits
	.align	128
        .global         _Z23update_centroids_kernelP5PointS0_S0_Pifi
        .type           _Z23update_centroids_kernelP5PointS0_S0_Pifi,@function
        .size           _Z23update_centroids_kernelP5PointS0_S0_Pifi,(.L_x_123 - _Z23update_centroids_kernelP5PointS0_S0_Pifi)
        .other          _Z23update_centroids_kernelP5PointS0_S0_Pifi,@"STO_CUDA_ENTRY STV_DEFAULT"
_Z23update_centroids_kernelP5PointS0_S0_Pifi:
.text._Z23update_centroids_kernelP5PointS0_S0_Pifi:
        /* <DEDUP_REMOVED lines=8> */
[----:B------:R-:W0:Y:S01]  /*0080*/  LDC.64 R6, c[0x0][0x398] ;  /* 0x0000e600ff067b82 */ /* 0x000e220000000a00 */
[----:B------:R-:W1:Y:S07]  /*0090*/  LDCU.64 UR4, c[0x0][0x358] ;  /* 0x00006b00ff0477ac */ /* 0x000e6e0008000a00 */
[----:B------:R-:W2:Y:S01]  /*00a0*/  LDC.64 R4, c[0x0][0x380] ;  /* 0x0000e000ff047b82 */ /* 0x000ea20000000a00 */
[----:B0-----:R-:W-:-:S05]  /*00b0*/  IMAD.WIDE R6, R2, 0x4, R6 ;  /* 0x0000000402067825 */ /* 0x001fca00078e0206 */
[----:B-1----:R-:W3:Y:S01]  /*00c0*/  LDG.E R3, desc[UR4][R6.64] ;  /* 0x0000000406037981 */ /* 0x002ee2000c1e1900 */
[----:B--2---:R-:W-:-:S05]  /*00d0*/  IMAD.WIDE R4, R2, 0x10, R4 ;  /* 0x0000001002047825 */ /* 0x004fca00078e0204 */
[----:B------:R0:W5:Y:S04]  /*00e0*/  LDG.E R8, desc[UR4][R4.64] ;  /* 0x0000000404087981 */ /* 0x000168000c1e1900 */
[----:B------:R0:W5:Y:S04]  /*00f0*/  LDG.E R9, desc[UR4][R4.64+0x4] ;  /* 0x0000040404097981 */ /* 0x000168000c1e1900 */
[----:B------:R0:W5:Y:S04]  /*0100*/  LDG.E R10, desc[UR4][R4.64+0x8] ;  /* 0x00000804040a7981 */ /* 0x000168000c1e1900 */
[----:B------:R0:W5:Y:S01]  /*0110*/  LDG.E R0, desc[UR4][R4.64+0xc] ;  /* 0x00000c0404007981 */ /* 0x000162000c1e1900 */
[----:B------:R-:W-:Y:S01]  /*0120*/  BSSY.RECONVERGENT B0, `(.L_x_48) ;  /* 0x0000041000007945 */ /* 0x000fe20003800200 */
[----:B---3--:R-:W-:-:S13]  /*0130*/  ISETP.GE.AND P0, PT, R3, 0x1, PT ;  /* 0x000000010300780c */ /* 0x008fda0003f06270 */
[----:B0-----:R-:W-:Y:S05]  /*0140*/  @!P0 BRA `(.L_x_49) ;  /* 0x0000000000f88947 */ /* 0x001fea0003800000 */
[----:B------:R-:W0:Y:S02]  /*0150*/  LDC.64 R6, c[0x0][0x390] ;  /* 0x0000e400ff067b82 */ /* 0x000e240000000a00 */
[----:B0-----:R-:W-:-:S05]  /*0160*/  IMAD.WIDE R6, R2, 0x10, R6 ;  /* 0x0000001002067825 */ /* 0x001fca00078e0206 */
[----:B-----5:R-:W2:Y:S01]  /*0170*/  LDG.E R0, desc[UR4][R6.64] ;  /* 0x0000000406007981 */ /* 0x020ea2000c1e1900 */
[----:B------:R-:W-:Y:S01]  /*0180*/  I2FP.F32.U32 R3, R3 ;  /* 0x0000000300037245 */ /* 0x000fe20000201000 */
[----:B------:R-:W-:Y:S03]  /*0190*/  BSSY.RECONVERGENT B1, `(.L_x_50) ;  /* 0x000000c000017945 */ /* 0x000fe60003800200 */
[----:B------:R-:W0:Y:S02]  /*01a0*/  MUFU.RCP R8, R3 ;  /* 0x0000000300087308 */ /* 0x000e240000001000 */
[----:B0-----:R-:W-:-:S04]  /*01b0*/  FFMA R9, -R3, R8, 1 ;  /* 0x3f80000003097423 */ /* 0x001fc80000000108 */
[----:B------:R-:W-:Y:S02]  /*01c0*/  FFMA R9, R8, R9, R8 ;  /* 0x0000000908097223 */ /* 0x000fe40000000008 */
[----:B--2---:R-:W0:Y:S02]  /*01d0*/  FCHK P0, R0, R3 ;  /* 0x0000000300007302 */ /* 0x004e240000000000 */
[----:B------:R-:W-:-:S04]  /*01e0*/  FFMA R8, R0, R9, RZ ;  /* 0x0000000900087223 */ /* 0x000fc800000000ff */
[----:B------:R-:W-:-:S04]  /*01f0*/  FFMA R10, -R3, R8, R0 ;  /* 0x00000008030a7223 */ /* 0x000fc80000000100 */
[----:B------:R-:W-:Y:S01]  /*0200*/  FFMA R8, R9, R10, R8 ;  /* 0x0000000a09087223 */ /* 0x000fe20000000008 */
[----:B0-----:R-:W-:Y:S06]  /*0210*/  @!P0 BRA `(.L_x_51) ;  /* 0x00000000000c8947 */ /* 0x001fec0003800000 */
[----:B------:R-:W-:-:S07]  /*0220*/  MOV R12, 0x240 ;  /* 0x00000240000c7802 */ /* 0x000fce0000000f00 */
[----:B------:R-:W-:Y:S05]  /*0230*/  CALL.REL.NOINC `($__internal_1_$__cuda_sm3x_div_rn_noftz_f32_slowpath) ;  /* 0x0000000400147944 */ /* 0x000fea0003c00000 */
[----:B------:R-:W-:-:S07]  /*0240*/  IMAD.MOV.U32 R8, RZ, RZ, R0 ;  /* 0x000000ffff087224 */ /* 0x000fce00078e0000 */
.L_x_51:
[----:B------:R-:W-:Y:S05]  /*0250*/  BSYNC.RECONVERGENT B1 ;  /* 0x0000000000017941 */ /* 0x000fea0003800200 */
.L_x_50:
[----:B------:R-:W2:Y:S01]  /*0260*/  LDG.E R10, desc[UR4][R6.64+0x4] ;  /* 0x00000404060a7981 */ /* 0x000ea2000c1e1900 */
[----:B------:R-:W0:Y:S01]  /*0270*/  MUFU.RCP R0, R3 ;  /* 0x0000000300007308 */ /* 0x000e220000001000 */
[----:B------:R-:W-:Y:S01]  /*0280*/  BSSY.RECONVERGENT B1, `(.L_x_52) ;  /* 0x000000c000017945 */ /* 0x000fe20003800200 */
[----:B0-----:R-:W-:-:S04]  /*0290*/  FFMA R9, -R3, R0, 1 ;  /* 0x3f80000003097423 */ /* 0x001fc80000000100 */
[----:B------:R-:W-:Y:S02]  /*02a0*/  FFMA R0, R0, R9, R0 ;  /* 0x0000000900007223 */ /* 0x000fe40000000000 */
[----:B--2---:R-:W0:Y:S02]  /*02b0*/  FCHK P0, R10, R3 ;  /* 0x000000030a007302 */ /* 0x004e240000000000 */
[----:B------:R-:W-:-:S04]  /*02c0*/  FFMA R9, R0, R10, RZ ;  /* 0x0000000a00097223 */ /* 0x000fc800000000ff */
[----:B------:R-:W-:-:S04]  /*02d0*/  FFMA R12, -R3, R9, R10 ;  /* 0x00000009030c7223 */ /* 0x000fc8000000010a */
[----:B------:R-:W-:Y:S01]  /*02e0*/  FFMA R9, R0, R12, R9 ;  /* 0x0000000c00097223 */ /* 0x000fe20000000009 */
[----:B0-----:R-:W-:Y:S06]  /*02f0*/  @!P0 BRA `(.L_x_53) ;  /* 0x0000000000108947 */ /* 0x001fec0003800000 */
[----:B------:R-:W-:Y:S01]  /*0300*/  IMAD.MOV.U32 R0, RZ, RZ, R10 ;  /* 0x000000ffff007224 */ /* 0x000fe200078e000a */
[----:B------:R-:W-:-:S07]  /*0310*/  MOV R12, 0x330 ;  /* 0x00000330000c7802 */ /* 0x000fce0000000f00 */
[----:B------:R-:W-:Y:S05]  /*0320*/  CALL.REL.NOINC `($__internal_1_$__cuda_sm3x_div_rn_noftz_f32_slowpath) ;  /* 0x0000000000d87944 */ /* 0x000fea0003c00000 */
[----:B------:R-:W-:-:S07]  /*0330*/  MOV R9, R0 ;  /* 0x0000000000097202 */ /* 0x000fce0000000f00 */
.L_x_53:
[----:B------:R-:W-:Y:S05]  /*0340*/  BSYNC.RECONVERGENT B1 ;  /* 0x0000000000017941 */ /* 0x000fea0003800200 */
.L_x_52:
        /* <DEDUP_REMOVED lines=13> */
[----:B------:R-:W-:-:S07]  /*0420*/  IMAD.MOV.U32 R11, RZ, RZ, R0 ;  /* 0x000000ffff0b7224 */ /* 0x000fce00078e0000 */
.L_x_55:
[----:B------:R-:W-:Y:S05]  /*0430*/  BSYNC.RECONVERGENT B1 ;  /* 0x0000000000017941 */ /* 0x000fea0003800200 */
.L_x_54:
[----:B------:R-:W2:Y:S01]  /*0440*/  LDG.E R6, desc[UR4][R6.64+0xc] ;  /* 0x00000c0406067981 */ /* 0x000ea2000c1e1900 */
[----:B------:R-:W0:Y:S01]  /*0450*/  MUFU.RCP R0, R3 ;  /* 0x0000000300007308 */ /* 0x000e220000001000 */
[----:B------:R-:W-:Y:S01]  /*0460*/  BSSY.RECONVERGENT B1, `(.L_x_49) ;  /* 0x000000c000017945 */ /* 0x000fe20003800200 */
[----:B------:R-:W-:Y:S01]  /*0470*/  MOV R10, R11 ;  /* 0x0000000b000a7202 */ /* 0x000fe20000000f00 */
[----:B0-----:R-:W-:-:S04]  /*0480*/  FFMA R13, -R3, R0, 1 ;  /* 0x3f800000030d7423 */ /* 0x001fc80000000100 */
[----:B------:R-:W-:Y:S01]  /*0490*/  FFMA R0, R0, R13, R0 ;  /* 0x0000000d00007223 */ /* 0x000fe20000000000 */
[----:B--2---:R-:W0:Y:S03]  /*04a0*/  FCHK P0, R6, R3 ;  /* 0x0000000306007302 */ /* 0x004e260000000000 */
[----:B------:R-:W-:-:S04]  /*04b0*/  FFMA R13, R0, R6, RZ ;  /* 0x00000006000d7223 */ /* 0x000fc800000000ff */
[----:B------:R-:W-:-:S04]  /*04c0*/  FFMA R12, -R3, R13, R6 ;  /* 0x0000000d030c7223 */ /* 0x000fc80000000106 */
[----:B------:R-:W-:Y:S01]  /*04d0*/  FFMA R0, R0, R12, R13 ;  /* 0x0000000c00007223 */ /* 0x000fe2000000000d */
[----:B0-----:R-:W-:Y:S06]  /*04e0*/  @!P0 BRA `(.L_x_56) ;  /* 0x00000000000c8947 */ /* 0x001fec0003800000 */
[----:B------:R-:W-:Y:S01]  /*04f0*/  IMAD.MOV.U32 R0, RZ, RZ, R6 ;  /* 0x000000ffff007224 */ /* 0x000fe200078e0006 */
[----:B------:R-:W-:-:S07]  /*0500*/  MOV R12, 0x520 ;  /* 0x00000520000c7802 */ /* 0x000fce0000000f00 */
[----:B------:R-:W-:Y:S05]  /*0510*/  CALL.REL.NOINC `($__internal_1_$__cuda_sm3x_div_rn_noftz_f32_slowpath) ;  /* 0x00000000005c7944 */ /* 0x000fea0003c00000 */
.L_x_56:
[----:B------:R-:W-:Y:S05]  /*0520*/  BSYNC.RECONVERGENT B1 ;  /* 0x0000000000017941 */ /* 0x000fea0003800200 */
.L_x_49:
[----:B------:R-:W-:Y:S05]  /*0530*/  BSYNC.RECONVERGENT B0 ;  /* 0x0000000000007941 */ /* 0x000fea0003800200 */
.L_x_48:
[----:B------:R-:W0:Y:S08]  /*0540*/  LDC.64 R6, c[0x0][0x388] ;  /* 0x0000e200ff067b82 */ /* 0x000e300000000a00 */
[----:B------:R-:W1:Y:S01]  /*0550*/  LDC R13, c[0x0][0x3a0] ;  /* 0x0000e800ff0d7b82 */ /* 0x000e620000000800 */
[----:B0-----:R-:W-:-:S05]  /*0560*/  IMAD.WIDE R2, R2, 0x10, R6 ;  /* 0x0000001002027825 */ /* 0x001fca00078e0206 */
[----:B------:R-:W2:Y:S01]  /*0570*/  LDG.E R6, desc[UR4][R2.64] ;  /* 0x0000000402067981 */ /* 0x000ea2000c1e1900 */
[----:B-1----:R-:W-:Y:S01]  /*0580*/  FADD R12, -R13, 1 ;  /* 0x3f8000000d0c7421 */ /* 0x002fe20000000100 */
[----:B--2---:R-:W-:-:S04]  /*0590*/  FMUL R7, R6, R13 ;  /* 0x0000000d06077220 */ /* 0x004fc80000400000 */
[----:B-----5:R-:W-:-:S05]  /*05a0*/  FFMA R7, R12, R8, R7 ;  /* 0x000000080c077223 */ /* 0x020fca0000000007 */
[----:B------:R-:W-:Y:S04]  /*05b0*/  STG.E desc[UR4][R4.64], R7 ;  /* 0x0000000704007986 */ /* 0x000fe8000c101904 */
[----:B------:R-:W2:Y:S02]  /*05c0*/  LDG.E R6, desc[UR4][R2.64+0x4] ;  /* 0x0000040402067981 */ /* 0x000ea4000c1e1900 */
[----:B--2---:R-:W-:-:S04]  /*05d0*/  FMUL R11, R6, R13 ;  /* 0x0000000d060b7220 */ /* 0x004fc80000400000 */
[----:B------:R-:W-:-:S05]  /*05e0*/  FFMA R9, R12, R9, R11 ;  /* 0x000000090c097223 */ /* 0x000fca000000000b */
        /* <DEDUP_REMOVED lines=8> */
[----:B------:R-:W-:Y:S01]  /*0670*/  STG.E desc[UR4][R4.64+0xc], R13 ;  /* 0x00000c0d04007986 */ /* 0x000fe2000c101904 */
[----:B------:R-:W-:Y:S05]  /*0680*/  EXIT ;  /* 0x000000000000794d */ /* 0x000fea0003800000 */
        .weak           $__internal_1_$__cuda_sm3x_div_rn_noftz_f32_slowpath
        .type           $__internal_1_$__cuda_sm3x_div_rn_noftz_f32_slowpath,@function
        .size           $__internal_1_$__cuda_sm3x_div_rn_noftz_f32_slowpath,(.L_x_123 - $__internal_1_$__cuda_sm3x_div_rn_noftz_f32_slowpath)
$__internal_1_$__cuda_sm3x_div_rn_noftz_f32_slowpath:
[--C-:B------:R-:W-:Y:S01]  /*0690*/  SHF.R.U32.HI R13, RZ, 0x17, R3.reuse ;  /* 0x00000017ff0d7819 */ /* 0x100fe20000011603 */
[----:B------:R-:W-:Y:S01]  /*06a0*/  BSSY.RECONVERGENT B2, `(.L_x_57) ;  /* 0x0000063000027945 */ /* 0x000fe20003800200 */
[----:B------:R-:W-:Y:S01]  /*06b0*/  SHF.R.U32.HI R11, RZ, 0x17, R0 ;  /* 0x00000017ff0b7819 */ /* 0x000fe20000011600 */
[----:B------:R-:W-:Y:S01]  /*06c0*/  IMAD.MOV.U32 R15, RZ, RZ, R3 ;  /* 0x000000ffff0f7224 */ /* 0x000fe200078e0003 */
[----:B------:R-:W-:Y:S02]  /*06d0*/  LOP3.LUT R13, R13, 0xff, RZ, 0xc0, !PT ;  /* 0x000000ff0d0d7812 */ /* 0x000fe400078ec0ff */
[----:B------:R-:W-:-:S03]  /*06e0*/  LOP3.LUT R18, R11, 0xff, RZ, 0xc0, !PT ;  /* 0x000000ff0b127812 */ /* 0x000fc600078ec0ff */
[----:B------:R-:W-:Y:S01]  /*06f0*/  VIADD R16, R13, 0xffffffff ;  /* 0xffffffff0d107836 */ /* 0x000fe20000000000 */
[----:B------:R-:W-:-:S04]  /*0700*/  IADD3 R14, PT, PT, R18, -0x1, RZ ;  /* 0xffffffff120e7810 */ /* 0x000fc80007ffe0ff */
[----:B------:R-:W-:-:S04]  /*0710*/  ISETP.GT.U32.AND P0, PT, R16, 0xfd, PT ;  /* 0x000000fd1000780c */ /* 0x000fc80003f04070 */
[----:B------:R-:W-:-:S13]  /*0720*/  ISETP.GT.U32.OR P0, PT, R14, 0xfd, P0 ;  /* 0x000000fd0e00780c */ /* 0x000fda0000704470 */
[----:B------:R-:W-:Y:S01]  /*0730*/  @!P0 IMAD.MOV.U32 R11, RZ, RZ, RZ ;  /* 0x000000ffff0b8224 */ /* 0x000fe200078e00ff */
        /* <DEDUP_REMOVED lines=20> */
[----:B------:R-:W-:Y:S02]  /*0880*/  @!P0 IMAD.MOV.U32 R11, RZ, RZ, -0x40 ;  /* 0xffffffc0ff0b8424 */ /* 0x000fe400078e00ff */
[----:B------:R-:W-:Y:S01]  /*0890*/  @!P0 FFMA R0, R0, 1.84467440737095516160e+19, RZ ;  /* 0x5f80000000008823 */ /* 0x000fe200000000ff */
[----:B------:R-:W-:Y:S02]  /*08a0*/  @!P1 FFMA R15, R3, 1.84467440737095516160e+19, RZ ;  /* 0x5f800000030f9823 */ /* 0x000fe400000000ff */
[----:B------:R-:W-:-:S07]  /*08b0*/  @!P1 IADD3 R11, PT, PT, R11, 0x40, RZ ;  /* 0x000000400b0b9810 */ /* 0x000fce0007ffe0ff */
.L_x_58:
[----:B------:R-:W-:Y:S01]  /*08c0*/  LEA R14, R13, 0xc0800000, 0x17 ;  /* 0xc08000000d0e7811 */ /* 0x000fe200078eb8ff */
[----:B------:R-:W-:Y:S04]  /*08d0*/  BSSY.RECONVERGENT B3, `(.L_x_63) ;  /* 0x0000036000037945 */ /* 0x000fe80003800200 */
[----:B------:R-:W-:Y:S01]  /*08e0*/  IMAD.IADD R16, R15, 0x1, -R14 ;  /* 0x000000010f107824 */ /* 0x000fe200078e0a0e */
[----:B------:R-:W-:-:S03]  /*08f0*/  IADD3 R14, PT, PT, R18, -0x7f, RZ ;  /* 0xffffff81120e7810 */ /* 0x000fc60007ffe0ff */
[----:B------:R-:W0:Y:S01]  /*0900*/  MUFU.RCP R15, R16 ;  /* 0x00000010000f7308 */ /* 0x000e220000001000 */
[----:B------:R-:W-:Y:S01]  /*0910*/  FADD.FTZ R17, -R16, -RZ ;  /* 0x800000ff10117221 */ /* 0x000fe20000010100 */
[C---:B------:R-:W-:Y:S01]  /*0920*/  IMAD R0, R14.reuse, -0x800000, R0 ;  /* 0xff8000000e007824 */ /* 0x040fe200078e0200 */
[----:B------:R-:W-:-:S05]  /*0930*/  IADD3 R14, PT, PT, R14, 0x7f, -R13 ;  /* 0x0000007f0e0e7810 */ /* 0x000fca0007ffe80d */
[----:B------:R-:W-:Y:S02]  /*0940*/  IMAD.IADD R14, R14, 0x1, R11 ;  /* 0x000000010e0e7824 */ /* 0x000fe400078e020b */
[----:B0-----:R-:W-:-:S04]  /*0950*/  FFMA R18, R15, R17, 1 ;  /* 0x3f8000000f127423 */ /* 0x001fc80000000011 */
[----:B------:R-:W-:-:S04]  /*0960*/  FFMA R15, R15, R18, R15 ;  /* 0x000000120f0f7223 */ /* 0x000fc8000000000f */
[----:B------:R-:W-:-:S04]  /*0970*/  FFMA R18, R0, R15, RZ ;  /* 0x0000000f00127223 */ /* 0x000fc800000000ff */
[----:B------:R-:W-:-:S04]  /*0980*/  FFMA R19, R17, R18, R0 ;  /* 0x0000001211137223 */ /* 0x000fc80000000000 */
[----:B------:R-:W-:-:S04]  /*0990*/  FFMA R18, R15, R19, R18 ;  /* 0x000000130f127223 */ /* 0x000fc80000000012 */
[----:B------:R-:W-:-:S04]  /*09a0*/  FFMA R17, R17, R18, R0 ;  /* 0x0000001211117223 */ /* 0x000fc80000000000 */
[----:B------:R-:W-:-:S05]  /*09b0*/  FFMA R0, R15, R17, R18 ;  /* 0x000000110f007223 */ /* 0x000fca0000000012 */
[----:B------:R-:W-:-:S04]  /*09c0*/  SHF.R.U32.HI R13, RZ, 0x17, R0 ;  /* 0x00000017ff0d7819 */ /* 0x000fc80000011600 */
[----:B------:R-:W-:-:S04]  /*09d0*/  LOP3.LUT R13, R13, 0xff, RZ, 0xc0, !PT ;  /* 0x000000ff0d0d7812 */ /* 0x000fc800078ec0ff */
[----:B------:R-:W-:-:S05]  /*09e0*/  IADD3 R19, PT, PT, R13, R14, RZ ;  /* 0x0000000e0d137210 */ /* 0x000fca0007ffe0ff */
[----:B------:R-:W-:-:S05]  /*09f0*/  VIADD R11, R19, 0xffffffff ;  /* 0xffffffff130b7836 */ /* 0x000fca0000000000 */
        /* <DEDUP_REMOVED lines=9> */
[-CC-:B------:R-:W-:Y:S01]  /*0a90*/  FFMA.RZ R11, R15, R17.reuse, R18.reuse ;  /* 0x000000110f0b7223 */ /* 0x180fe2000000c012 */
[----:B------:R-:W-:Y:S01]  /*0aa0*/  IADD3 R16, PT, PT, R19, 0x20, RZ ;  /* 0x0000002013107810 */ /* 0x000fe20007ffe0ff */
[-CC-:B------:R-:W-:Y:S01]  /*0ab0*/  FFMA.RM R14, R15, R17.reuse, R18.reuse ;  /* 0x000000110f0e7223 */ /* 0x180fe20000004012 */
[----:B------:R-:W-:Y:S02]  /*0ac0*/  ISETP.NE.AND P2, PT, R19, RZ, PT ;  /* 0x000000ff1300720c */ /* 0x000fe40003f45270 */
[----:B------:R-:W-:Y:S01]  /*0ad0*/  LOP3.LUT R13, R11, 0x7fffff, RZ, 0xc0, !PT ;  /* 0x007fffff0b0d7812 */ /* 0x000fe200078ec0ff */
[----:B------:R-:W-:Y:S01]  /*0ae0*/  FFMA.RP R11, R15, R17, R18 ;  /* 0x000000110f0b7223 */ /* 0x000fe20000008012 */
[----:B------:R-:W-:Y:S01]  /*0af0*/  IMAD.MOV R15, RZ, RZ, -R19 ;  /* 0x000000ffff0f7224 */ /* 0x000fe200078e0a13 */
[----:B------:R-:W-:Y:S02]  /*0b00*/  ISETP.NE.AND P1, PT, R19, RZ, PT ;  /* 0x000000ff1300720c */ /* 0x000fe40003f25270 */
[----:B------:R-:W-:-:S02]  /*0b10*/  LOP3.LUT R13, R13, 0x800000, RZ, 0xfc, !PT ;  /* 0x008000000d0d7812 */ /* 0x000fc400078efcff */
[----:B------:R-:W-:Y:S02]  /*0b20*/  FSETP.NEU.FTZ.AND P0, PT, R11, R14, PT ;  /* 0x0000000e0b00720b */ /* 0x000fe40003f1d000 */
[----:B------:R-:W-:Y:S02]  /*0b30*/  SHF.L.U32 R16, R13, R16, RZ ;  /* 0x000000100d107219 */ /* 0x000fe400000006ff */
[----:B------:R-:W-:Y:S02]  /*0b40*/  SEL R14, R15, RZ, P2 ;  /* 0x000000ff0f0e7207 */ /* 0x000fe40001000000 */
[----:B------:R-:W-:Y:S02]  /*0b50*/  ISETP.NE.AND P1, PT, R16, RZ, P1 ;  /* 0x000000ff1000720c */ /* 0x000fe40000f25270 */
[----:B------:R-:W-:Y:S02]  /*0b60*/  SHF.R.U32.HI R14, RZ, R14, R13 ;  /* 0x0000000eff0e7219 */ /* 0x000fe4000001160d */
[----:B------:R-:W-:-:S02]  /*0b70*/  PLOP3.LUT P0, PT, P0, P1, PT, 0xf8, 0x8f ;  /* 0x00000000008f781c */ /* 0x000fc40000703f70 */
[----:B------:R-:W-:Y:S02]  /*0b80*/  SHF.R.U32.HI R16, RZ, 0x1, R14 ;  /* 0x00000001ff107819 */ /* 0x000fe4000001160e */
[----:B------:R-:W-:-:S04]  /*0b90*/  SEL R11, RZ, 0x1, !P0 ;  /* 0x00000001ff0b7807 */ /* 0x000fc80004000000 */
[----:B------:R-:W-:-:S04]  /*0ba0*/  LOP3.LUT R11, R11, 0x1, R16, 0xf8, !PT ;  /* 0x000000010b0b7812 */ /* 0x000fc800078ef810 */
[----:B------:R-:W-:-:S04]  /*0bb0*/  LOP3.LUT R11, R11, R14, RZ, 0xc0, !PT ;  /* 0x0000000e0b0b7212 */ /* 0x000fc800078ec0ff */
[----:B------:R-:W-:-:S04]  /*0bc0*/  IADD3 R11, PT, PT, R16, R11, RZ ;  /* 0x0000000b100b7210 */ /* 0x000fc80007ffe0ff */
[----:B------:R-:W-:Y:S01]  /*0bd0*/  LOP3.LUT R0, R11, R0, RZ, 0xfc, !PT ;  /* 0x000000000b007212 */ /* 0x000fe200078efcff */
[----:B------:R-:W-:Y:S06]  /*0be0*/  BRA `(.L_x_66) ;  /* 0x0000000000107947 */ /* 0x000fec0003800000 */
.L_x_65:
[----:B------:R-:W-:-:S04]  /*0bf0*/  LOP3.LUT R0, R0, 0x80000000, RZ, 0xc0, !PT ;  /* 0x8000000000007812 */ /* 0x000fc800078ec0ff */
[----:B------:R-:W-:Y:S01]  /*0c00*/  LOP3.LUT R0, R0, 0x7f800000, RZ, 0xfc, !PT ;  /* 0x7f80000000007812 */ /* 0x000fe200078efcff */
[----:B------:R-:W-:Y:S06]  /*0c10*/  BRA `(.L_x_66) ;  /* 0x0000000000047947 */ /* 0x000fec0003800000 */
.L_x_64:
[----:B------:R-:W-:-:S07]  /*0c20*/  IMAD R0, R14, 0x800000, R0 ;  /* 0x008000000e007824 */ /* 0x000fce00078e0200 */
.L_x_66:
[----:B------:R-:W-:Y:S05]  /*0c30*/  BSYNC.RECONVERGENT B3 ;  /* 0x0000000000037941 */ /* 0x000fea0003800200 */
.L_x_63:
[----:B------:R-:W-:Y:S05]  /*0c40*/  BRA `(.L_x_67) ;  /* 0x0000000000207947 */ /* 0x000fea0003800000 */
.L_x_62:
[----:B------:R-:W-:-:S04]  /*0c50*/  LOP3.LUT R0, R15, 0x80000000, R0, 0x48, !PT ;  /* 0x800000000f007812 */ /* 0x000fc800078e4800 */
[----:B------:R-:W-:Y:S01]  /*0c60*/  LOP3.LUT R0, R0, 0x7f800000, RZ, 0xfc, !PT ;  /* 0x7f80000000007812 */ /* 0x000fe200078efcff */
[----:B------:R-:W-:Y:S06]  /*0c70*/  BRA `(.L_x_67) ;  /* 0x0000000000147947 */ /* 0x000fec0003800000 */
.L_x_61:
[----:B------:R-:W-:Y:S01]  /*0c80*/  LOP3.LUT R0, R15, 0x80000000, R0, 0x48, !PT ;  /* 0x800000000f007812 */ /* 0x000fe200078e4800 */
[----:B------:R-:W-:Y:S06]  /*0c90*/  BRA `(.L_x_67) ;  /* 0x00000000000c7947 */ /* 0x000fec0003800000 */
.L_x_60:
[----:B------:R-:W0:Y:S01]  /*0ca0*/  MUFU.RSQ R0, -QNAN ;  /* 0xffc0000000007908 */ /* 0x000e220000001400 */
[----:B------:R-:W-:Y:S05]  /*0cb0*/  BRA `(.L_x_67) ;  /* 0x0000000000047947 */ /* 0x000fea0003800000 */
.L_x_59:
[----:B------:R-:W-:-:S07]  /*0cc0*/  FADD.FTZ R0, R0, R3 ;  /* 0x0000000300007221 */ /* 0x000fce0000010000 */
.L_x_67:
[----:B------:R-:W-:Y:S05]  /*0cd0*/  BSYNC.RECONVERGENT B2 ;  /* 0x0000000000027941 */ /* 0x000fea0003800200 */
.L_x_57:
[----:B------:R-:W-:-:S04]  /*0ce0*/  HFMA2 R13, -RZ, RZ, 0, 0 ;  /* 0x00000000ff0d7431 */ /* 0x000fc800000001ff */
[----:B0-----:R-:W-:Y:S05]  /*0cf0*/  RET.REL.NODEC R12 `(_Z23update_centroids_kernelP5PointS0_S0_Pifi) ;  /* 0xfffffff00cc07950 */ /* 0x001fea0003c3ffff */
.L_x_68:
        /* <DEDUP_REMOVED lines=16> */
.L_x_123:


//--------------------- .text._Z24compute_centroids_kernelP5PointPiS0_S1_i --------------------------
	.section	.text._Z24compute_centroids_kernelP5PointPiS0_S1_i,"ax",@progbits
	.align	128
        .global         _Z24compute_centroids_kernelP5PointPiS0_S1_i
        .type           _Z24compute_centroids_kernelP5PointPiS0_S1_i,@function
        .size           _Z24compute_centroids_kernelP5PointPiS0_S1_i,(.L_x_127 - _Z24compute_centroids_kernelP5PointPiS0_S1_i)
        .other          _Z24compute_centroids_kernelP5PointPiS0_S1_i,@"STO_CUDA_ENTRY STV_DEFAULT"
_Z24compute_centroids_kernelP5PointPiS0_S1_i:
.text._Z24compute_centroids_kernelP5PointPiS0_S1_i:
        /* <DEDUP_REMOVED lines=10> */
[----:B------:R-:W2:Y:S08]  /*00a0*/  LDC.64 R6, c[0x0][0x380] ;  /* 0x0000e000ff067b82 */ /* 0x000eb00000000a00 */
[----:B------:R-:W3:Y:S01]  /*00b0*/  LDC.64 R8, c[0x0][0x398] ;  /* 0x0000e600ff087b82 */ /* 0x000ee20000000a00 */
[----:B0-----:R-:W-:-:S06]  /*00c0*/  IMAD.WIDE R2, R5, 0x4, R2 ;  /* 0x0000000405027825 */ /* 0x001fcc00078e0202 */
[----:B-1----:R-:W4:Y:S01]  /*00d0*/  LDG.E R3, desc[UR4][R2.64] ;  /* 0x0000000402037981 */ /* 0x002f22000c1e1900 */
[----:B--2---:R-:W-:Y:S02]  /*00e0*/  IMAD.WIDE R6, R5, 0x10, R6 ;  /* 0x0000001005067825 */ /* 0x004fe400078e0206 */
[----:B------:R-:W4:Y:S03]  /*00f0*/  LDC.64 R4, c[0x0][0x390] ;  /* 0x0000e400ff047b82 */ /* 0x000f260000000a00 */
[----:B------:R-:W2:Y:S01]  /*0100*/  LDG.E R11, desc[UR4][R6.64] ;  /* 0x00000004060b7981 */ /* 0x000ea2000c1e1900 */
[----:B----4-:R-:W-:-:S05]  /*0110*/  IMAD.WIDE R4, R3, 0x10, R4 ;  /* 0x0000001003047825 */ /* 0x010fca00078e0204 */
[----:B--2---:R-:W-:Y:S04]  /*0120*/  REDG.E.ADD.F32.FTZ.RN.STRONG.GPU desc[UR4][R4.64], R11 ;  /* 0x0000000b040079a6 */ /* 0x004fe8000c12f304 */
[----:B------:R-:W2:Y:S04]  /*0130*/  LDG.E R13, desc[UR4][R6.64+0x4] ;  /* 0x00000404060d7981 */ /* 0x000ea8000c1e1900 */
[----:B--2---:R-:W-:Y:S04]  /*0140*/  REDG.E.ADD.F32.FTZ.RN.STRONG.GPU desc[UR4][R4.64+0x4], R13 ;  /* 0x0000040d040079a6 */ /* 0x004fe8000c12f304 */
[----:B------:R-:W2:Y:S01]  /*0150*/  LDG.E R15, desc[UR4][R6.64+0x8] ;  /* 0x00000804060f7981 */ /* 0x000ea2000c1e1900 */
[----:B------:R-:W-:-:S02]  /*0160*/  HFMA2 R19, -RZ, RZ, 0, 5.9604644775390625e-08 ;  /* 0x00000001ff137431 */ /* 0x000fc400000001ff */
[----:B---3--:R-:W-:Y:S01]  /*0170*/  IMAD.WIDE R2, R3, 0x4, R8 ;  /* 0x0000000403027825 */ /* 0x008fe200078e0208 */
[----:B--2---:R-:W-:Y:S04]  /*0180*/  REDG.E.ADD.F32.FTZ.RN.STRONG.GPU desc[UR4][R4.64+0x8], R15 ;  /* 0x0000080f040079a6 */ /* 0x004fe8000c12f304 */
[----:B------:R-:W2:Y:S04]  /*0190*/  LDG.E R17, desc[UR4][R6.64+0xc] ;  /* 0x00000c0406117981 */ /* 0x000ea8000c1e1900 */
[----:B--2---:R-:W-:Y:S04]  /*01a0*/  REDG.E.ADD.F32.FTZ.RN.STRONG.GPU desc[UR4][R4.64+0xc], R17 ;  /* 0x00000c11040079a6 */ /* 0x004fe8000c12f304 */
[----:B------:R-:W-:Y:S01]  /*01b0*/  REDG.E.ADD.STRONG.GPU desc[UR4][R2.64], R19 ;  /* 0x000000130200798e */ /* 0x000fe2000c12e104 */
[----:B------:R-:W-:Y:S05]  /*01c0*/  EXIT ;  /* 0x000000000000794d */ /* 0x000fea0003800000 */
.L_x_69:
        /* <DEDUP_REMOVED lines=11> */
.L_x_127:


//--------------------- .text._Z13assign_labelsP5PointS0_Piii --------------------------
	.section	.text._Z13assign_labelsP5PointS0_Piii,"ax",@progbits
	.align	128
        .global         _Z13assign_labelsP5PointS0_Piii
        .type           _Z13assign_labelsP5PointS0_Piii,@function
        .size           _Z13assign_labelsP5PointS0_Piii,(.L_x_124 - _Z13assign_labelsP5PointS0_Piii)
        .other          _Z13assign_labelsP5PointS0_Piii,@"STO_CUDA_ENTRY STV_DEFAULT"
_Z13assign_labelsP5PointS0_Piii:
.text._Z13assign_labelsP5PointS0_Piii:
        /* <DEDUP_REMOVED lines=8> */
[----:B------:R-:W0:Y:S01]  /*0080*/  LDCU UR4, c[0x0][0x39c] ;  /* 0x00007380ff0477ac */ /* 0x000e220008000800 */
[----:B------:R-:W-:Y:S01]  /*0090*/  HFMA2 R17, -RZ, RZ, 0, 0 ;  /* 0x00000000ff117431 */ /* 0x000fe200000001ff */
[----:B------:R-:W1:Y:S01]  /*00a0*/  LDCU.64 UR10, c[0x0][0x358] ;  /* 0x00006b00ff0a77ac */ /* 0x000e620008000a00 */
[----:B0-----:R-:W-:-:S09]  /*00b0*/  UISETP.GE.AND UP0, UPT, UR4, 0x1, UPT ;  /* 0x000000010400788c */ /* 0x001fd2000bf06270 */
[----:B-1----:R-:W-:Y:S05]  /*00c0*/  BRA.U !UP0, `(.L_x_70) ;  /* 0x0000001d089c7547 */ /* 0x002fea000b800000 */
[----:B------:R-:W0:Y:S02]  /*00d0*/  LDC.64 R2, c[0x0][0x380] ;  /* 0x0000e000ff027b82 */ /* 0x000e240000000a00 */
[----:B0-----:R-:W-:-:S05]  /*00e0*/  IMAD.WIDE R2, R11, 0x10, R2 ;  /* 0x000000100b027825 */ /* 0x001fca00078e0202 */
[----:B------:R0:W5:Y:S04]  /*00f0*/  LDG.E R10, desc[UR10][R2.64] ;  /* 0x0000000a020a7981 */ /* 0x000168000c1e1900 */
[----:B------:R0:W5:Y:S04]  /*0100*/  LDG.E R9, desc[UR10][R2.64+0x4] ;  /* 0x0000040a02097981 */ /* 0x000168000c1e1900 */
[----:B------:R0:W5:Y:S04]  /*0110*/  LDG.E R8, desc[UR10][R2.64+0x8] ;  /* 0x0000080a02087981 */ /* 0x000168000c1e1900 */
[----:B------:R0:W5:Y:S01]  /*0120*/  LDG.E R7, desc[UR10][R2.64+0xc] ;  /* 0x00000c0a02077981 */ /* 0x000162000c1e1900 */
[----:B------:R-:W-:Y:S01]  /*0130*/  UISETP.GE.U32.AND UP0, UPT, UR4, 0x8, UPT ;  /* 0x000000080400788c */ /* 0x000fe2000bf06070 */
[----:B------:R-:W-:Y:S01]  /*0140*/  MOV R19, 0x7f7fffff ;  /* 0x7f7fffff00137802 */ /* 0x000fe20000000f00 */
[----:B------:R-:W-:Y:S01]  /*0150*/  ULOP3.LUT UR8, UR4, 0x7, URZ, 0xc0, !UPT ;  /* 0x0000000704087892 */ /* 0x000fe2000f8ec0ff */
[----:B------:R-:W-:-:S02]  /*0160*/  MOV R6, RZ ;  /* 0x000000ff00067202 */ /* 0x000fc40000000f00 */
[----:B------:R-:W-:-:S04]  /*0170*/  MOV R17, RZ ;  /* 0x000000ff00117202 */ /* 0x000fc80000000f00 */
[----:B0-----:R-:W-:Y:S05]  /*0180*/  BRA.U !UP0, `(.L_x_71) ;  /* 0x0000000d08dc7547 */ /* 0x001fea000b800000 */
[----:B------:R-:W0:Y:S01]  /*0190*/  LDCU.64 UR6, c[0x0][0x388] ;  /* 0x00007100ff0677ac */ /* 0x000e220008000a00 */
[----:B------:R-:W-:Y:S01]  /*01a0*/  HFMA2 R13, -RZ, RZ, 0, 0 ;  /* 0x00000000ff0d7431 */ /* 0x000fe200000001ff */
[----:B------:R-:W-:Y:S01]  /*01b0*/  MOV R19, 0x7f7fffff ;  /* 0x7f7fffff00137802 */ /* 0x000fe20000000f00 */
[----:B------:R-:W-:Y:S01]  /*01c0*/  ULOP3.LUT UR4, UR4, 0x7ffffff8, URZ, 0xc0, !UPT ;  /* 0x7ffffff804047892 */ /* 0x000fe2000f8ec0ff */
[----:B------:R-:W-:-:S05]  /*01d0*/  MOV R17, RZ ;  /* 0x000000ff00117202 */ /* 0x000fca0000000f00 */
[----:B------:R-:W-:Y:S01]  /*01e0*/  MOV R6, UR4 ;  /* 0x0000000400067c02 */ /* 0x000fe20008000f00 */
[----:B0-----:R-:W-:-:S04]  /*01f0*/  UIADD3 UR5, UP0, UPT, UR6, 0x40, URZ ;  /* 0x0000004006057890 */ /* 0x001fc8000ff1e0ff */
[----:B------:R-:W-:Y:S02]  /*0200*/  UIADD3.X UR6, UPT, UPT, URZ, UR7, URZ, UP0, !UPT ;  /* 0x00000007ff067290 */ /* 0x000fe400087fe4ff */
[----:B------:R-:W-:-:S04]  /*0210*/  MOV R2, UR5 ;  /* 0x0000000500027c02 */ /* 0x000fc80008000f00 */
[----:B------:R-:W-:-:S07]  /*0220*/  MOV R3, UR6 ;  /* 0x0000000600037c02 */ /* 0x000fce0008000f00 */
.L_x_96:
[----:B------:R-:W2:Y:S04]  /*0230*/  LDG.E R0, desc[UR10][R2.64+-0x3c] ;  /* 0xffffc40a02007981 */ /* 0x000ea8000c1e1900 */
[----:B------:R-:W3:Y:S04]  /*0240*/  LDG.E R5, desc[UR10][R2.64+-0x40] ;  /* 0xffffc00a02057981 */ /* 0x000ee8000c1e1900 */
[----:B------:R-:W4:Y:S04]  /*0250*/  LDG.E R15, desc[UR10][R2.64+-0x38] ;  /* 0xffffc80a020f7981 */ /* 0x000f28000c1e1900 */
[----:B------:R-:W4:Y:S01]  /*0260*/  LDG.E R4, desc[UR10][R2.64+-0x34] ;  /* 0xffffcc0a02047981 */ /* 0x000f22000c1e1900 */
[----:B------:R-:W-:Y:S01]  /*0270*/  BSSY.RECONVERGENT B0, `(.L_x_72) ;  /* 0x0000015000007945 */ /* 0x000fe20003800200 */
[----:B--2--5:R-:W-:Y:S01]  /*0280*/  FADD R0, R9, -R0 ;  /* 0x8000000009007221 */ /* 0x024fe20000000000 */
[----:B---3--:R-:W-:-:S03]  /*0290*/  FADD R5, R10, -R5 ;  /* 0x800000050a057221 */ /* 0x008fc60000000000 */
[----:B------:R-:W-:Y:S01]  /*02a0*/  FMUL R0, R0, R0 ;  /* 0x0000000000007220 */ /* 0x000fe20000400000 */
[----:B----4-:R-:W-:-:S03]  /*02b0*/  FADD R15, R8, -R15 ;  /* 0x8000000f080f7221 */ /* 0x010fc60000000000 */
[----:B------:R-:W-:Y:S01]  /*02c0*/  FFMA R0, R5, R5, R0 ;  /* 0x0000000505007223 */ /* 0x000fe20000000000 */
[----:B------:R-:W-:-:S03]  /*02d0*/  FADD R4, R7, -R4 ;  /* 0x8000000407047221 */ /* 0x000fc60000000000 */
[----:B------:R-:W-:-:S04]  /*02e0*/  FFMA R15, R15, R15, R0 ;  /* 0x0000000f0f0f7223 */ /* 0x000fc80000000000 */
[----:B------:R-:W-:-:S04]  /*02f0*/  FFMA R15, R4, R4, R15 ;  /* 0x00000004040f7223 */ /* 0x000fc8000000000f */
[----:B------:R0:W1:Y:S01]  /*0300*/  MUFU.RSQ R4, R15 ;  /* 0x0000000f00047308 */ /* 0x0000620000001400 */
[----:B------:R-:W-:-:S04]  /*0310*/  IADD3 R0, PT, PT, R15, -0xd000000, RZ ;  /* 0xf30000000f007810 */ /* 0x000fc80007ffe0ff */
[----:B------:R-:W-:-:S13]  /*0320*/  ISETP.GT.U32.AND P0, PT, R0, 0x727fffff, PT ;  /* 0x727fffff0000780c */ /* 0x000fda0003f04070 */
[----:B01----:R-:W-:Y:S05]  /*0330*/  @!P0 BRA `(.L_x_73) ;  /* 0x0000000000108947 */ /* 0x003fea0003800000 */
[----:B------:R-:W-:Y:S02]  /*0340*/  MOV R0, R15 ;  /* 0x0000000f00007202 */ /* 0x000fe40000000f00 */
[----:B------:R-:W-:-:S07]  /*0350*/  MOV R4, 0x370 ;  /* 0x0000037000047802 */ /* 0x000fce0000000f00 */
[----:B------:R-:W-:Y:S05]  /*0360*/  CALL.REL.NOINC `($__internal_2_$__cuda_sm20_sqrt_rn_f32_slowpath) ;  /* 0x0000001c00047944 */ /* 0x000fea0003c00000 */
[----:B------:R-:W-:Y:S05]  /*0370*/  BRA `(.L_x_74) ;  /* 0x0000000000107947 */ /* 0x000fea0003800000 */
.L_x_73:
[----:B------:R-:W-:Y:S01]  /*0380*/  FMUL.FTZ R14, R15, R4 ;  /* 0x000000040f0e7220 */ /* 0x000fe20000410000 */
[----:B------:R-:W-:-:S03]  /*0390*/  FMUL.FTZ R0, R4, 0.5 ;  /* 0x3f00000004007820 */ /* 0x000fc60000410000 */
[----:B------:R-:W-:-:S04]  /*03a0*/  FFMA R5, -R14, R14, R15 ;  /* 0x0000000e0e057223 */ /* 0x000fc8000000010f */
[----:B------:R-:W-:-:S07]  /*03b0*/  FFMA R14, R5, R0, R14 ;  /* 0x00000000050e7223 */ /* 0x000fce000000000e */
.L_x_74:
[----:B------:R-:W-:Y:S05]  /*03c0*/  BSYNC.RECONVERGENT B0 ;  /* 0x0000000000007941 */ /* 0x000fea0003800200 */
.L_x_72:
[----:B------:R-:W2:Y:S04]  /*03d0*/  LDG.E R0, desc[UR10][R2.64+-0x2c] ;  /* 0xffffd40a02007981 */ /* 0x000ea8000c1e1900 */
[----:B------:R-:W3:Y:S04]  /*03e0*/  LDG.E R5, desc[UR10][R2.64+-0x30] ;  /* 0xffffd00a02057981 */ /* 0x000ee8000c1e1900 */
[----:B------:R-:W4:Y:S04]  /*03f0*/  LDG.E R15, desc[UR10][R2.64+-0x28] ;  /* 0xffffd80a020f7981 */ /* 0x000f28000c1e1900 */
[----:B------:R-:W5:Y:S01]  /*0400*/  LDG.E R4, desc[UR10][R2.64+-0x24] ;  /* 0xffffdc0a02047981 */ /* 0x000f62000c1e1900 */
[CC--:B------:R-:W-:Y:S01]  /*0410*/  FSETP.GEU.AND P0, PT, R14.reuse, R19.reuse, PT ;  /* 0x000000130e00720b */ /* 0x0c0fe20003f0e000 */
[----:B------:R-:W-:Y:S03]  /*0420*/  BSSY.RECONVERGENT B0, `(.L_x_75) ;  /* 0x0000017000007945 */ /* 0x000fe60003800200 */
[----:B------:R-:W-:-:S02]  /*0430*/  FSEL R19, R14, R19, !P0 ;  /* 0x000000130e137208 */ /* 0x000fc40004000000 */
[----:B------:R-:W-:Y:S01]  /*0440*/  SEL R17, R13, R17, !P0 ;  /* 0x000000110d117207 */ /* 0x000fe20004000000 */
        /* <DEDUP_REMOVED lines=16> */
.L_x_76:
[----:B------:R-:W-:Y:S01]  /*0550*/  FMUL.FTZ R14, R15, R4 ;  /* 0x000000040f0e7220 */ /* 0x000fe20000410000 */
[----:B------:R-:W-:-:S03]  /*0560*/  FMUL.FTZ R0, R4, 0.5 ;  /* 0x3f00000004007820 */ /* 0x000fc60000410000 */
[----:B------:R-:W-:-:S04]  /*0570*/  FFMA R5, -R14, R14, R15 ;  /* 0x0000000e0e057223 */ /* 0x000fc8000000010f */
[----:B------:R-:W-:-:S07]  /*0580*/  FFMA R14, R5, R0, R14 ;  /* 0x00000000050e7223 */ /* 0x000fce000000000e */
.L_x_77:
[----:B------:R-:W-:Y:S05]  /*0590*/  BSYNC.RECONVERGENT B0 ;  /* 0x0000000000007941 */ /* 0x000fea0003800200 */
.L_x_75:
[----:B------:R-:W2:Y:S04]  /*05a0*/  LDG.E R0, desc[UR10][R2.64+-0x1c] ;  /* 0xffffe40a02007981 */ /* 0x000ea8000c1e1900 */
[----:B------:R-:W3:Y:S04]  /*05b0*/  LDG.E R5, desc[UR10][R2.64+-0x20] ;  /* 0xffffe00a02057981 */ /* 0x000ee8000c1e1900 */
[----:B------:R-:W4:Y:S04]  /*05c0*/  LDG.E R15, desc[UR10][R2.64+-0x18] ;  /* 0xffffe80a020f7981 */ /* 0x000f28000c1e1900 */
[----:B------:R-:W5:Y:S01]  /*05d0*/  LDG.E R4, desc[UR10][R2.64+-0x14] ;  /* 0xffffec0a02047981 */ /* 0x000f62000c1e1900 */
[CC--:B------:R-:W-:Y:S01]  /*05e0*/  FSETP.GEU.AND P0, PT, R14.reuse, R19.reuse, PT ;  /* 0x000000130e00720b */ /* 0x0c0fe20003f0e000 */
[----:B------:R-:W-:Y:S03]  /*05f0*/  BSSY.RECONVERGENT B0, `(.L_x_78) ;  /* 0x0000017000007945 */ /* 0x000fe60003800200 */
[----:B------:R-:W-:-:S09]  /*0600*/  FSEL R19, R14, R19, !P0 ;  /* 0x000000130e137208 */ /* 0x000fd20004000000 */
[----:B------:R-:W-:Y:S01]  /*0610*/  @!P0 IADD3 R17, PT, PT, R13, 0x1, RZ ;  /* 0x000000010d118810 */ /* 0x000fe20007ffe0ff */
        /* <DEDUP_REMOVED lines=16> */
.L_x_79:
[----:B------:R-:W-:Y:S01]  /*0720*/  FMUL.FTZ R14, R15, R4 ;  /* 0x000000040f0e7220 */ /* 0x000fe20000410000 */
[----:B------:R-:W-:-:S03]  /*0730*/  FMUL.FTZ R0, R4, 0.5 ;  /* 0x3f00000004007820 */ /* 0x000fc60000410000 */
[----:B------:R-:W-:-:S04]  /*0740*/  FFMA R5, -R14, R14, R15 ;  /* 0x0000000e0e057223 */ /* 0x000fc8000000010f */
[----:B------:R-:W-:-:S07]  /*0750*/  FFMA R14, R5, R0, R14 ;  /* 0x00000000050e7223 */ /* 0x000fce000000000e */
.L_x_80:
[----:B------:R-:W-:Y:S05]  /*0760*/  BSYNC.RECONVERGENT B0 ;  /* 0x0000000000007941 */ /* 0x000fea0003800200 */
.L_x_78:
        /* <DEDUP_REMOVED lines=24> */
.L_x_82:
[----:B------:R-:W-:Y:S01]  /*08f0*/  FMUL.FTZ R14, R15, R4 ;  /* 0x000000040f0e7220 */ /* 0x000fe20000410000 */
[----:B------:R-:W-:-:S03]  /*0900*/  FMUL.FTZ R0, R4, 0.5 ;  /* 0x3f00000004007820 */ /* 0x000fc60000410000 */
[----:B------:R-:W-:-:S04]  /*0910*/  FFMA R5, -R14, R14, R15 ;  /* 0x0000000e0e057223 */ /* 0x000fc8000000010f */
[----:B------:R-:W-:-:S07]  /*0920*/  FFMA R14, R5, R0, R14 ;  /* 0x00000000050e7223 */ /* 0x000fce000000000e */
.L_x_83:
[----:B------:R-:W-:Y:S05]  /*0930*/  BSYNC.RECONVERGENT B0 ;  /* 0x0000000000007941 */ /* 0x000fea0003800200 */
.L_x_81:
        /* <DEDUP_REMOVED lines=24> */
.L_x_85:
[----:B------:R-:W-:Y:S01]  /*0ac0*/  FMUL.FTZ R14, R15, R4 ;  /* 0x000000040f0e7220 */ /* 0x000fe20000410000 */
[----:B------:R-:W-:-:S03]  /*0ad0*/  FMUL.FTZ R0, R4, 0.5 ;  /* 0x3f00000004007820 */ /* 0x000fc60000410000 */
[----:B------:R-:W-:-:S04]  /*0ae0*/  FFMA R5, -R14, R14, R15 ;  /* 0x0000000e0e057223 */ /* 0x000fc8000000010f */
[----:B------:R-:W-:-:S07]  /*0af0*/  FFMA R14, R5, R0, R14 ;  /* 0x00000000050e7223 */ /* 0x000fce000000000e */
.L_x_86:
[----:B------:R-:W-:Y:S05]  /*0b00*/  BSYNC.RECONVERGENT B0 ;  /* 0x0000000000007941 */ /* 0x000fea0003800200 */
.L_x_84:
        /* <DEDUP_REMOVED lines=24> */
.L_x_88:
[----:B------:R-:W-:Y:S01]  /*0c90*/  FMUL.FTZ R14, R15, R4 ;  /* 0x000000040f0e7220 */ /* 0x000fe20000410000 */
[----:B------:R-:W-:-:S03]  /*0ca0*/  FMUL.FTZ R0, R4, 0.5 ;  /* 0x3f00000004007820 */ /* 0x000fc60000410000 */
[----:B------:R-:W-:-:S04]  /*0cb0*/  FFMA R5, -R14, R14, R15 ;  /* 0x0000000e0e057223 */ /* 0x000fc8000000010f */
[----:B------:R-:W-:-:S07]  /*0cc0*/  FFMA R14, R5, R0, R14 ;  /* 0x00000000050e7223 */ /* 0x000fce000000000e */
.L_x_89:
[----:B------:R-:W-:Y:S05]  /*0cd0*/  BSYNC.RECONVERGENT B0 ;  /* 0x0000000000007941 */ /* 0x000fea0003800200 */
.L_x_87:
        /* <DEDUP_REMOVED lines=24> */
.L_x_91:
[----:B------:R-:W-:Y:S01]  /*0e60*/  FMUL.FTZ R14, R15, R4 ;  /* 0x000000040f0e7220 */ /* 0x000fe20000410000 */
[----:B------:R-:W-:-:S03]  /*0e70*/  FMUL.FTZ R0, R4, 0.5 ;  /* 0x3f00000004007820 */ /* 0x000fc60000410000 */
[----:B------:R-:W-:-:S04]  /*0e80*/  FFMA R5, -R14, R14, R15 ;  /* 0x0000000e0e057223 */ /* 0x000fc8000000010f */
[----:B------:R-:W-:-:S07]  /*0e90*/  FFMA R14, R5, R0, R14 ;  /* 0x00000000050e7223 */ /* 0x000fce000000000e */
.L_x_92:
[----:B------:R-:W-:Y:S05]  /*0ea0*/  BSYNC.RECONVERGENT B0 ;  /* 0x0000000000007941 */ /* 0x000fea0003800200 */
.L_x_90:
        /* <DEDUP_REMOVED lines=24> */
.L_x_94:
[----:B------:R-:W-:Y:S01]  /*1030*/  FMUL.FTZ R14, R15, R4 ;  /* 0x000000040f0e7220 */ /* 0x000fe20000410000 */
[----:B------:R-:W-:-:S03]  /*1040*/  FMUL.FTZ R0, R4, 0.5 ;  /* 0x3f00000004007820 */ /* 0x000fc60000410000 */
[----:B------:R-:W-:-:S04]  /*1050*/  FFMA R5, -R14, R14, R15 ;  /* 0x0000000e0e057223 */ /* 0x000fc8000000010f */
[----:B------:R-:W-:-:S07]  /*1060*/  FFMA R14, R5, R0, R14 ;  /* 0x00000000050e7223 */ /* 0x000fce000000000e */
.L_x_95:
[----:B------:R-:W-:Y:S05]  /*1070*/  BSYNC.RECONVERGENT B0 ;  /* 0x0000000000007941 */ /* 0x000fea0003800200 */
.L_x_93:
[-C--:B------:R-:W-:Y:S02]  /*1080*/  FSETP.GEU.AND P0, PT, R14, R19.reuse, PT ;  /* 0x000000130e00720b */ /* 0x080fe40003f0e000 */
[----:B------:R-:W-:Y:S02]  /*1090*/  IADD3 R2, P2, PT, R2, 0x80, RZ ;  /* 0x0000008002027810 */ /* 0x000fe40007f5e0ff */
[----:B------:R-:W-:Y:S02]  /*10a0*/  FSEL R19, R14, R19, !P0 ;  /* 0x000000130e137208 */ /* 0x000fe40004000000 */
[----:B------:R-:W-:-:S07]  /*10b0*/  IADD3.X R3, PT, PT, RZ, R3, RZ, P2, !PT ;  /* 0x00000003ff037210 */ /* 0x000fce00017fe4ff */
[C---:B------:R-:W-:Y:S02]  /*10c0*/  @!P0 IADD3 R17, PT, PT, R13.reuse, 0x7, RZ ;  /* 0x000000070d118810 */ /* 0x040fe40007ffe0ff */
[----:B------:R-:W-:-:S04]  /*10d0*/  IADD3 R13, PT, PT, R13, 0x8, RZ ;  /* 0x000000080d0d7810 */ /* 0x000fc80007ffe0ff */
[----:B------:R-:W-:-:S13]  /*10e0*/  ISETP.NE.AND P1, PT, R13, R6, PT ;  /* 0x000000060d00720c */ /* 0x000fda0003f25270 */
[----:B------:R-:W-:Y:S05]  /*10f0*/  @P1 BRA `(.L_x_96) ;  /* 0xfffffff0004c1947 */ /* 0x000fea000383ffff */
.L_x_71:
[----:B------:R-:W-:-:S09]  /*1100*/  UISETP.NE.AND UP0, UPT, UR8, URZ, UPT ;  /* 0x000000ff0800728c */ /* 0x000fd2000bf05270 */
[----:B------:R-:W-:Y:S05]  /*1110*/  BRA.U !UP0, `(.L_x_70) ;  /* 0x0000000d08887547 */ /* 0x000fea000b800000 */
[----:B------:R-:W0:Y:S01]  /*1120*/  LDCU UR4, c[0x0][0x39c] ;  /* 0x00007380ff0477ac */ /* 0x000e220008000800 */
[----:B------:R-:W-:Y:S02]  /*1130*/  UISETP.GE.U32.AND UP0, UPT, UR8, 0x4, UPT ;  /* 0x000000040800788c */ /* 0x000fe4000bf06070 */
[----:B0-----:R-:W-:-:S07]  /*1140*/  ULOP3.LUT UR4, UR4, 0x3, URZ, 0xc0, !UPT ;  /* 0x0000000304047892 */ /* 0x001fce000f8ec0ff */
[----:B------:R-:W-:Y:S05]  /*1150*/  BRA.U !UP0, `(.L_x_97) ;  /* 0x0000000508e87547 */ /* 0x000fea000b800000 */
[----:B------:R-:W0:Y:S02]  /*1160*/  LDC.64 R2, c[0x0][0x388] ;  /* 0x0000e200ff027b82 */ /* 0x000e240000000a00 */
[----:B0-----:R-:W-:-:S05]  /*1170*/  IMAD.WIDE.U32 R2, R6, 0x10, R2 ;  /* 0x0000001006027825 */ /* 0x001fca00078e0002 */
        /* <DEDUP_REMOVED lines=21> */
.L_x_99:
[----:B------:R-:W-:Y:S01]  /*12d0*/  FMUL.FTZ R14, R13, R4 ;  /* 0x000000040d0e7220 */ /* 0x000fe20000410000 */
[----:B------:R-:W-:-:S03]  /*12e0*/  FMUL.FTZ R0, R4, 0.5 ;  /* 0x3f00000004007820 */ /* 0x000fc60000410000 */
[----:B------:R-:W-:-:S04]  /*12f0*/  FFMA R5, -R14, R14, R13 ;  /* 0x0000000e0e057223 */ /* 0x000fc8000000010d */
[----:B------:R-:W-:-:S07]  /*1300*/  FFMA R14, R5, R0, R14 ;  /* 0x00000000050e7223 */ /* 0x000fce000000000e */
.L_x_100:
[----:B------:R-:W-:Y:S05]  /*1310*/  BSYNC.RECONVERGENT B0 ;  /* 0x0000000000007941 */ /* 0x000fea0003800200 */
.L_x_98:
        /* <DEDUP_REMOVED lines=15> */
[----:B------:R-:W-:Y:S01]  /*1410*/  FFMA R5, R4, R4, R13 ;  /* 0x0000000404057223 */ /* 0x000fe2000000000d */
[----:B------:R-:W-:-:S03]  /*1420*/  IADD3 R13, PT, PT, R6, 0x1, RZ ;  /* 0x00000001060d7810 */ /* 0x000fc60007ffe0ff */
        /* <DEDUP_REMOVED lines=8> */
.L_x_102:
[----:B------:R-:W-:Y:S01]  /*14b0*/  FMUL.FTZ R14, R5, R4 ;  /* 0x00000004050e7220 */ /* 0x000fe20000410000 */
[----:B------:R-:W-:-:S03]  /*14c0*/  FMUL.FTZ R0, R4, 0.5 ;  /* 0x3f00000004007820 */ /* 0x000fc60000410000 */
[----:B------:R-:W-:-:S04]  /*14d0*/  FFMA R5, -R14, R14, R5 ;  /* 0x0000000e0e057223 */ /* 0x000fc80000000105 */
[----:B------:R-:W-:-:S07]  /*14e0*/  FFMA R14, R5, R0, R14 ;  /* 0x00000000050e7223 */ /* 0x000fce000000000e */
.L_x_103:
[----:B------:R-:W-:Y:S05]  /*14f0*/  BSYNC.RECONVERGENT B0 ;  /* 0x0000000000007941 */ /* 0x000fea0003800200 */
.L_x_101:
[----:B------:R-:W2:Y:S04]  /*1500*/  LDG.E R0, desc[UR10][R2.64+0x24] ;  /* 0x0000240a02007981 */ /* 0x000ea8000c1e1900 */
[----:B------:R-:W3:Y:S04]  /*1510*/  LDG.E R5, desc[UR10][R2.64+0x20] ;  /* 0x0000200a02057981 */ /* 0x000ee8000c1e1900 */
[----:B------:R-:W4:Y:S04]  /*1520*/  LDG.E R15, desc[UR10][R2.64+0x28] ;  /* 0x0000280a020f7981 */ /* 0x000f28000c1e1900 */
[----:B------:R-:W5:Y:S01]  /*1530*/  LDG.E R4, desc[UR10][R2.64+0x2c] ;  /* 0x00002c0a02047981 */ /* 0x000f62000c1e1900 */
[----:B------:R-:W-:Y:S01]  /*1540*/  FSETP.GEU.AND P0, PT, R14, R19, PT ;  /* 0x000000130e00720b */ /* 0x000fe20003f0e000 */
[----:B------:R-:W-:Y:S03]  /*1550*/  BSSY.RECONVERGENT B0, `(.L_x_104) ;  /* 0x0000018000007945 */ /* 0x000fe60003800200 */
[----:B------:R-:W-:-:S02]  /*1560*/  SEL R13, R13, R20, !P0 ;  /* 0x000000140d0d7207 */ /* 0x000fc40004000000 */
[----:B------:R-:W-:Y:S02]  /*1570*/  FSEL R19, R14, R19, !P0 ;  /* 0x000000130e137208 */ /* 0x000fe40004000000 */
[----:B------:R-:W-:Y:S01]  /*1580*/  IADD3 R20, PT, PT, R6, 0x2, RZ ;  /* 0x0000000206147810 */ /* 0x000fe20007ffe0ff */
        /* <DEDUP_REMOVED lines=16> */
.L_x_105:
[----:B------:R-:W-:Y:S01]  /*1690*/  FMUL.FTZ R14, R15, R4 ;  /* 0x000000040f0e7220 */ /* 0x000fe20000410000 */
[----:B------:R-:W-:-:S03]  /*16a0*/  FMUL.FTZ R0, R4, 0.5 ;  /* 0x3f00000004007820 */ /* 0x000fc60000410000 */
[----:B------:R-:W-:-:S04]  /*16b0*/  FFMA R5, -R14, R14, R15 ;  /* 0x0000000e0e057223 */ /* 0x000fc8000000010f */
[----:B------:R-:W-:-:S07]  /*16c0*/  FFMA R14, R5, R0, R14 ;  /* 0x00000000050e7223 */ /* 0x000fce000000000e */
.L_x_106:
[----:B------:R-:W-:Y:S05]  /*16d0*/  BSYNC.RECONVERGENT B0 ;  /* 0x0000000000007941 */ /* 0x000fea0003800200 */
.L_x_104:
[----:B------:R-:W2:Y:S04]  /*16e0*/  LDG.E R0, desc[UR10][R2.64+0x34] ;  /* 0x0000340a02007981 */ /* 0x000ea8000c1e1900 */
[----:B------:R-:W3:Y:S04]  /*16f0*/  LDG.E R5, desc[UR10][R2.64+0x30] ;  /* 0x0000300a02057981 */ /* 0x000ee8000c1e1900 */
[----:B------:R-:W4:Y:S04]  /*1700*/  LDG.E R15, desc[UR10][R2.64+0x38] ;  /* 0x0000380a020f7981 */ /* 0x000f28000c1e1900 */
[----:B------:R0:W5:Y:S01]  /*1710*/  LDG.E R4, desc[UR10][R2.64+0x3c] ;  /* 0x00003c0a02047981 */ /* 0x000162000c1e1900 */
[CC--:B------:R-:W-:Y:S01]  /*1720*/  FSETP.GEU.AND P0, PT, R14.reuse, R19.reuse, PT ;  /* 0x000000130e00720b */ /* 0x0c0fe20003f0e000 */
[----:B------:R-:W-:Y:S03]  /*1730*/  BSSY.RECONVERGENT B0, `(.L_x_107) ;  /* 0x0000018000007945 */ /* 0x000fe60003800200 */
[----:B------:R-:W-:-:S02]  /*1740*/  FSEL R19, R14, R19, !P0 ;  /* 0x000000130e137208 */ /* 0x000fc40004000000 */
[----:B------:R-:W-:Y:S02]  /*1750*/  SEL R13, R20, R13, !P0 ;  /* 0x0000000d140d7207 */ /* 0x000fe40004000000 */
[----:B0-----:R-:W-:Y:S01]  /*1760*/  IADD3 R2, PT, PT, R6, 0x3, RZ ;  /* 0x0000000306027810 */ /* 0x001fe20007ffe0ff */
        /* <DEDUP_REMOVED lines=16> */
.L_x_108:
[----:B------:R-:W-:Y:S01]  /*1870*/  FMUL.FTZ R14, R15, R4 ;  /* 0x000000040f0e7220 */ /* 0x000fe20000410000 */
[----:B------:R-:W-:-:S03]  /*1880*/  FMUL.FTZ R0, R4, 0.5 ;  /* 0x3f00000004007820 */ /* 0x000fc60000410000 */
[----:B------:R-:W-:-:S04]  /*1890*/  FFMA R3, -R14, R14, R15 ;  /* 0x0000000e0e037223 */ /* 0x000fc8000000010f */
[----:B------:R-:W-:-:S07]  /*18a0*/  FFMA R14, R3, R0, R14 ;  /* 0x00000000030e7223 */ /* 0x000fce000000000e */
.L_x_109:
[----:B------:R-:W-:Y:S05]  /*18b0*/  BSYNC.RECONVERGENT B0 ;  /* 0x0000000000007941 */ /* 0x000fea0003800200 */
.L_x_107:
[-C--:B------:R-:W-:Y:S02]  /*18c0*/  FSETP.GEU.AND P0, PT, R14, R19.reuse, PT ;  /* 0x000000130e00720b */ /* 0x080fe40003f0e000 */
[----:B------:R-:W-:Y:S02]  /*18d0*/  IADD3 R6, PT, PT, R6, 0x4, RZ ;  /* 0x0000000406067810 */ /* 0x000fe40007ffe0ff */
[----:B------:R-:W-:Y:S02]  /*18e0*/  FSEL R19, R14, R19, !P0 ;  /* 0x000000130e137208 */ /* 0x000fe40004000000 */
[----:B------:R-:W-:-:S07]  /*18f0*/  SEL R17, R2, R13, !P0 ;  /* 0x0000000d02117207 */ /* 0x000fce0004000000 */
.L_x_97:
[----:B------:R-:W-:-:S09]  /*1900*/  UISETP.NE.AND UP0, UPT, UR4, URZ, UPT ;  /* 0x000000ff0400728c */ /* 0x000fd2000bf05270 */
[----:B------:R-:W-:Y:S05]  /*1910*/  BRA.U !UP0, `(.L_x_70) ;  /* 0x0000000508887547 */ /* 0x000fea000b800000 */
[----:B------:R-:W-:-:S09]  /*1920*/  UISETP.NE.AND UP0, UPT, UR4, 0x1, UPT ;  /* 0x000000010400788c */ /* 0x000fd2000bf05270 */
        /* <DEDUP_REMOVED lines=24> */
.L_x_112:
[----:B------:R-:W-:Y:S01]  /*1ab0*/  FMUL.FTZ R14, R13, R4 ;  /* 0x000000040d0e7220 */ /* 0x000fe20000410000 */
[----:B------:R-:W-:-:S03]  /*1ac0*/  FMUL.FTZ R0, R4, 0.5 ;  /* 0x3f00000004007820 */ /* 0x000fc60000410000 */
[----:B------:R-:W-:-:S04]  /*1ad0*/  FFMA R5, -R14, R14, R13 ;  /* 0x0000000e0e057223 */ /* 0x000fc8000000010d */
[----:B------:R-:W-:-:S07]  /*1ae0*/  FFMA R14, R5, R0, R14 ;  /* 0x00000000050e7223 */ /* 0x000fce000000000e */
.L_x_113:
[----:B------:R-:W-:Y:S05]  /*1af0*/  BSYNC.RECONVERGENT B0 ;  /* 0x0000000000007941 */ /* 0x000fea0003800200 */
.L_x_111:
[----:B------:R-:W2:Y:S04]  /*1b00*/  LDG.E R0, desc[UR10][R2.64+0x14] ;  /* 0x0000140a02007981 */ /* 0x000ea8000c1e1900 */
[----:B------:R-:W3:Y:S04]  /*1b10*/  LDG.E R5, desc[UR10][R2.64+0x10] ;  /* 0x0000100a02057981 */ /* 0x000ee8000c1e1900 */
[----:B------:R-:W4:Y:S04]  /*1b20*/  LDG.E R13, desc[UR10][R2.64+0x18] ;  /* 0x0000180a020d7981 */ /* 0x000f28000c1e1900 */
[----:B------:R0:W5:Y:S01]  /*1b30*/  LDG.E R4, desc[UR10][R2.64+0x1c] ;  /* 0x00001c0a02047981 */ /* 0x000162000c1e1900 */
[CC--:B------:R-:W-:Y:S01]  /*1b40*/  FSETP.GEU.AND P0, PT, R14.reuse, R19.reuse, PT ;  /* 0x000000130e00720b */ /* 0x0c0fe20003f0e000 */
[----:B------:R-:W-:Y:S03]  /*1b50*/  BSSY.RECONVERGENT B0, `(.L_x_114) ;  /* 0x0000018000007945 */ /* 0x000fe60003800200 */
[----:B------:R-:W-:-:S02]  /*1b60*/  FSEL R19, R14, R19, !P0 ;  /* 0x000000130e137208 */ /* 0x000fc40004000000 */
[C---:B------:R-:W-:Y:S02]  /*1b70*/  SEL R17, R6.reuse, R17, !P0 ;  /* 0x0000001106117207 */ /* 0x040fe40004000000 */
        /* <DEDUP_REMOVED lines=17> */
.L_x_115:
[----:B------:R-:W-:Y:S01]  /*1c90*/  FMUL.FTZ R14, R13, R4 ;  /* 0x000000040d0e7220 */ /* 0x000fe20000410000 */
[----:B------:R-:W-:-:S03]  /*1ca0*/  FMUL.FTZ R0, R4, 0.5 ;  /* 0x3f00000004007820 */ /* 0x000fc60000410000 */
[----:B------:R-:W-:-:S04]  /*1cb0*/  FFMA R3, -R14, R14, R13 ;  /* 0x0000000e0e037223 */ /* 0x000fc8000000010d */
[----:B------:R-:W-:-:S07]  /*1cc0*/  FFMA R14, R3, R0, R14 ;  /* 0x00000000030e7223 */ /* 0x000fce000000000e */
.L_x_116:
[----:B------:R-:W-:Y:S05]  /*1cd0*/  BSYNC.RECONVERGENT B0 ;  /* 0x0000000000007941 */ /* 0x000fea0003800200 */
.L_x_114:
[-C--:B------:R-:W-:Y:S02]  /*1ce0*/  FSETP.GEU.AND P0, PT, R14, R19.reuse, PT ;  /* 0x000000130e00720b */ /* 0x080fe40003f0e000 */
[----:B------:R-:W-:Y:S02]  /*1cf0*/  IADD3 R6, PT, PT, R6, 0x2, RZ ;  /* 0x0000000206067810 */ /* 0x000fe40007ffe0ff */
[----:B------:R-:W-:Y:S02]  /*1d00*/  FSEL R19, R14, R19, !P0 ;  /* 0x000000130e137208 */ /* 0x000fe40004000000 */
[----:B------:R-:W-:-:S07]  /*1d10*/  SEL R17, R2, R17, !P0 ;  /* 0x0000001102117207 */ /* 0x000fce0004000000 */
.L_x_110:
[----:B------:R-:W0:Y:S02]  /*1d20*/  LDCU UR5, c[0x0][0x39c] ;  /* 0x00007380ff0577ac */ /* 0x000e240008000800 */
[----:B0-----:R-:W-:-:S04]  /*1d30*/  ULOP3.LUT UR5, UR5, 0x1, URZ, 0xc0, !UPT ;  /* 0x0000000105057892 */ /* 0x001fc8000f8ec0ff */
[----:B------:R-:W-:-:S09]  /*1d40*/  UISETP.NE.U32.AND UP0, UPT, UR5, 0x1, UPT ;  /* 0x000000010500788c */ /* 0x000fd2000bf05070 */
[----:B------:R-:W-:Y:S05]  /*1d50*/  BRA.U UP0, `(.L_x_70) ;  /* 0x0000000100787547 */ /* 0x000fea000b800000 */
        /* <DEDUP_REMOVED lines=23> */
.L_x_118:
[----:B------:R-:W-:Y:S01]  /*1ed0*/  FMUL.FTZ R14, R13, R4 ;  /* 0x000000040d0e7220 */ /* 0x000fe20000410000 */
[----:B------:R-:W-:-:S03]  /*1ee0*/  FMUL.FTZ R0, R4, 0.5 ;  /* 0x3f00000004007820 */ /* 0x000fc60000410000 */
[----:B------:R-:W-:-:S04]  /*1ef0*/  FFMA R3, -R14, R14, R13 ;  /* 0x0000000e0e037223 */ /* 0x000fc8000000010d */
[----:B------:R-:W-:-:S07]  /*1f00*/  FFMA R14, R3, R0, R14 ;  /* 0x00000000030e7223 */ /* 0x000fce000000000e */
.L_x_119:
[----:B------:R-:W-:Y:S05]  /*1f10*/  BSYNC.RECONVERGENT B0 ;  /* 0x0000000000007941 */ /* 0x000fea0003800200 */
.L_x_117:
[----:B------:R-:W-:-:S04]  /*1f20*/  FSETP.GEU.AND P0, PT, R14, R19, PT ;  /* 0x000000130e00720b */ /* 0x000fc80003f0e000 */
[----:B------:R-:W-:-:S09]  /*1f30*/  SEL R17, R6, R17, !P0 ;  /* 0x0000001106117207 */ /* 0x000fd20004000000 */
.L_x_70:
[----:B------:R-:W0:Y:S02]  /*1f40*/  LDC.64 R2, c[0x0][0x390] ;  /* 0x0000e400ff027b82 */ /* 0x000e240000000a00 */
[----:B0-----:R-:W-:-:S05]  /*1f50*/  IMAD.WIDE R2, R11, 0x4, R2 ;  /* 0x000000040b027825 */ /* 0x001fca00078e0202 */
[----:B------:R-:W-:Y:S01]  /*1f60*/  STG.E desc[UR10][R2.64], R17 ;  /* 0x0000001102007986 */ /* 0x000fe2000c10190a */
[----:B------:R-:W-:Y:S05]  /*1f70*/  EXIT ;  /* 0x000000000000794d */ /* 0x000fea0003800000 */
        .weak           $__internal_2_$__cuda_sm20_sqrt_rn_f32_slowpath
        .type           $__internal_2_$__cuda_sm20_sqrt_rn_f32_slowpath,@function
        .size           $__internal_2_$__cuda_sm20_sqrt_rn_f32_slowpath,(.L_x_124 - $__internal_2_$__cuda_sm20_sqrt_rn_f32_slowpath)
$__internal_2_$__cuda_sm20_sqrt_rn_f32_slowpath:
[----:B------:R-:W-:-:S13]  /*1f80*/  LOP3.LUT P0, RZ, R0, 0x7fffffff, RZ, 0xc0, !PT ;  /* 0x7fffffff00ff7812 */ /* 0x000fda000780c0ff */
[----:B------:R-:W-:Y:S01]  /*1f90*/  @!P0 MOV R14, R0 ;  /* 0x00000000000e8202 */ /* 0x000fe20000000f00 */
[----:B------:R-:W-:Y:S06]  /*1fa0*/  @!P0 BRA `(.L_x_120) ;  /* 0x0000000000408947 */ /* 0x000fec0003800000 */
[----:B------:R-:W-:-:S13]  /*1fb0*/  FSETP.GEU.FTZ.AND P0, PT, R0, RZ, PT ;  /* 0x000000ff0000720b */ /* 0x000fda0003f1e000 */
[----:B------:R-:W-:Y:S01]  /*1fc0*/  @!P0 MOV R14, 0x7fffffff ;  /* 0x7fffffff000e8802 */ /* 0x000fe20000000f00 */
[----:B------:R-:W-:Y:S06]  /*1fd0*/  @!P0 BRA `(.L_x_120) ;  /* 0x0000000000348947 */ /* 0x000fec0003800000 */
[----:B------:R-:W-:-:S13]  /*1fe0*/  FSETP.GTU.FTZ.AND P0, PT, |R0|, +INF , PT ;  /* 0x7f8000000000780b */ /* 0x000fda0003f1c200 */
[----:B------:R-:W-:Y:S01]  /*1ff0*/  @P0 FADD.FTZ R14, R0, 1 ;  /* 0x3f800000000e0421 */ /* 0x000fe20000010000 */
[----:B------:R-:W-:Y:S06]  /*2000*/  @P0 BRA `(.L_x_120) ;  /* 0x0000000000280947 */ /* 0x000fec0003800000 */
[----:B------:R-:W-:-:S13]  /*2010*/  FSETP.NEU.FTZ.AND P0, PT, |R0|, +INF , PT ;  /* 0x7f8000000000780b */ /* 0x000fda0003f1d200 */
[----:B------:R-:W-:-:S04]  /*2020*/  @P0 FFMA R16, R0, 1.84467440737095516160e+19, RZ ;  /* 0x5f80000000100823 */ /* 0x000fc800000000ff */
[----:B------:R-:W0:Y:S02]  /*2030*/  @P0 MUFU.RSQ R15, R16 ;  /* 0x00000010000f0308 */ /* 0x000e240000001400 */
[----:B0-----:R-:W-:Y:S01]  /*2040*/  @P0 FMUL.FTZ R5, R16, R15 ;  /* 0x0000000f10050220 */ /* 0x001fe20000410000 */
[----:B------:R-:W-:-:S03]  /*2050*/  @P0 FMUL.FTZ R12, R15, 0.5 ;  /* 0x3f0000000f0c0820 */ /* 0x000fc60000410000 */
[----:B------:R-:W-:-:S04]  /*2060*/  @P0 FADD.FTZ R14, -R5, -RZ ;  /* 0x800000ff050e0221 */ /* 0x000fc80000010100 */
[----:B------:R-:W-:Y:S01]  /*2070*/  @P0 FFMA R18, R5, R14, R16 ;  /* 0x0000000e05120223 */ /* 0x000fe20000000010 */
[----:B------:R-:W-:-:S03]  /*2080*/  @!P0 MOV R14, R0 ;  /* 0x00000000000e8202 */ /* 0x000fc60000000f00 */
[----:B------:R-:W-:-:S04]  /*2090*/  @P0 FFMA R12, R18, R12, R5 ;  /* 0x0000000c120c0223 */ /* 0x000fc80000000005 */
[----:B------:R-:W-:-:S07]  /*20a0*/  @P0 FMUL.FTZ R14, R12, 2.3283064365386962891e-10 ;  /* 0x2f8000000c0e0820 */ /* 0x000fce0000410000 */
.L_x_120:
[----:B------:R-:W-:-:S04]  /*20b0*/  HFMA2 R5, -RZ, RZ, 0, 0 ;  /* 0x00000000ff057431 */ /* 0x000fc800000001ff */
[----:B------:R-:W-:Y:S05]  /*20c0*/  RET.REL.NODEC R4 `(_Z13assign_labelsP5PointS0_Piii) ;  /* 0xffffffdc04cc7950 */ /* 0x000fea0003c3ffff */
.L_x_121:
        /* <DEDUP_REMOVED lines=11> */
.L_x_124:


//--------------------- .nv.shared.reserved.0     --------------------------
	.section	.nv.shared.reserved.0,"aw",@nobits
	.weak		__nv_reservedSMEM_offset_0_alias
	.size		__nv_reservedSMEM_offset_0_alias, 0, 64
	.other		__nv_reservedSMEM_offset_0_alias,@"STO_CUDA_RESERVED_SHARED STV_DEFAULT"
__nv_reservedSMEM_offset_0_alias:
	.zero		0
	.zero		64


//--------------------- .nv.constant0._Z22apply_repulsion_kernelP5Pointif --------------------------
	.section	.nv.constant0._Z22apply_repulsion_kernelP5Pointif,"a",@progbits
	.sectionflags	@""
	.align	4
.nv.constant0._Z22apply_repulsion_kernelP5Pointif:
	.zero		912


//--------------------- .nv.constant0._Z23update_centroids_kernelP5PointS0_S0_Pifi --------------------------
	.section	.nv.constant0._Z23update_centroids_kernelP5PointS0_S0_Pifi,"a",@progbits
	.sectionflags	@""
	.align	4
.nv.constant0._Z23update_centroids_kernelP5PointS0_S0_Pifi:
	.zero		936


//--------------------- .nv.constant0._Z24compute_centroids_kernelP5PointPiS0_S1_i --------------------------
	.section	.nv.constant0._Z24compute_centroids_kernelP5PointPiS0_S1_i,"a",@progbits
	.sectionflags	@""
	.align	4
.nv.constant0._Z24compute_centroids_kernelP5PointPiS0_S1_i:
	.zero		932


//--------------------- .nv.constant0._Z13assign_labelsP5PointS0_Piii --------------------------
	.section	.nv.constant0._Z13assign_labelsP5PointS0_Piii,"a",@progbits
	.sectionflags	@""
	.align	4
.nv.constant0._Z13assign_labelsP5PointS0_Piii:
	.zero		928


//--------------------- SYMBOLS --------------------------

	.type		.nv.reservedSmem.offset0,@object
	.size		.nv.reservedSmem.offset0,0x4
